	.headerflags	@"EF_CUDA_TEXMODE_UNIFIED EF_CUDA_64BIT_ADDRESS EF_CUDA_ACCELERATORS EF_CUDA_SM90 EF_CUDA_VIRTUAL_SM(EF_CUDA_SM90)"
	.elftype	@"ET_EXEC"


//--------------------- .nv.info                  --------------------------
	.section	.nv.info,"",@"SHT_CUDA_INFO"
	.align	4


	//----- nvinfo : EIATTR_REGCOUNT
	.align		4
        /*0000*/ 	.byte	0x04, 0x2f
        /*0002*/ 	.short	(.L_1 - .L_0)
	.align		4
.L_0:
        /*0004*/ 	.word	index@(matmul_kernel)
        /*0008*/ 	.word	0x00000048


	//----- nvinfo : EIATTR_FRAME_SIZE
	.align		4
.L_1:
        /*000c*/ 	.byte	0x04, 0x11
        /*000e*/ 	.short	(.L_3 - .L_2)
	.align		4
.L_2:
        /*0010*/ 	.word	index@(matmul_kernel)
        /*0014*/ 	.word	0x00000000


	//----- nvinfo : EIATTR_MIN_STACK_SIZE
	.align		4
.L_3:
        /*0018*/ 	.byte	0x04, 0x12
        /*001a*/ 	.short	(.L_5 - .L_4)
	.align		4
.L_4:
        /*001c*/ 	.word	index@(matmul_kernel)
        /*0020*/ 	.word	0x00000000
.L_5:


//--------------------- .nv.info.matmul_kernel    --------------------------
	.section	.nv.info.matmul_kernel,"",@"SHT_CUDA_INFO"
	.sectionflags	@""
	.align	4


	//----- nvinfo : EIATTR_CUDA_API_VERSION
	.align		4
        /*0000*/ 	.byte	0x04, 0x37
        /*0002*/ 	.short	(.L_7 - .L_6)
.L_6:
        /*0004*/ 	.word	0x00000080


	//----- nvinfo : EIATTR_KPARAM_INFO
	.align		4
.L_7:
        /*0008*/ 	.byte	0x04, 0x17
        /*000a*/ 	.short	(.L_9 - .L_8)
.L_8:
        /*000c*/ 	.word	0x00000000
        /*0010*/ 	.short	0x0008
        /*0012*/ 	.short	0x0030
        /*0014*/ 	.byte	0x00, 0xf4, 0x21, 0x00


	//----- nvinfo : EIATTR_KPARAM_INFO
	.align		4
.L_9:
        /*0018*/ 	.byte	0x04, 0x17
        /*001a*/ 	.short	(.L_11 - .L_10)
.L_10:
        /*001c*/ 	.word	0x00000000
        /*0020*/ 	.short	0x0007
        /*0022*/ 	.short	0x0028
        /*0024*/ 	.byte	0x00, 0xf0, 0x11, 0x00


	//----- nvinfo : EIATTR_KPARAM_INFO
	.align		4
.L_11:
        /*0028*/ 	.byte	0x04, 0x17
        /*002a*/ 	.short	(.L_13 - .L_12)
.L_12:
        /*002c*/ 	.word	0x00000000
        /*0030*/ 	.short	0x0006
        /*0032*/ 	.short	0x0024
        /*0034*/ 	.byte	0x00, 0xf0, 0x11, 0x00


	//----- nvinfo : EIATTR_KPARAM_INFO
	.align		4
.L_13:
        /*0038*/ 	.byte	0x04, 0x17
        /*003a*/ 	.short	(.L_15 - .L_14)
.L_14:
        /*003c*/ 	.word	0x00000000
        /*0040*/ 	.short	0x0005
        /*0042*/ 	.short	0x0020
        /*0044*/ 	.byte	0x00, 0xf0, 0x11, 0x00


	//----- nvinfo : EIATTR_KPARAM_INFO
	.align		4
.L_15:
        /*0048*/ 	.byte	0x04, 0x17
        /*004a*/ 	.short	(.L_17 - .L_16)
.L_16:
        /*004c*/ 	.word	0x00000000
        /*0050*/ 	.short	0x0004
        /*0052*/ 	.short	0x001c
        /*0054*/ 	.byte	0x00, 0xf0, 0x11, 0x00


	//----- nvinfo : EIATTR_KPARAM_INFO
	.align		4
.L_17:
        /*0058*/ 	.byte	0x04, 0x17
        /*005a*/ 	.short	(.L_19 - .L_18)
.L_18:
        /*005c*/ 	.word	0x00000000
        /*0060*/ 	.short	0x0003
        /*0062*/ 	.short	0x0018
        /*0064*/ 	.byte	0x00, 0xf0, 0x11, 0x00


	//----- nvinfo : EIATTR_KPARAM_INFO
	.align		4
.L_19:
        /*0068*/ 	.byte	0x04, 0x17
        /*006a*/ 	.short	(.L_21 - .L_20)
.L_20:
        /*006c*/ 	.word	0x00000000
        /*0070*/ 	.short	0x0002
        /*0072*/ 	.short	0x0010
        /*0074*/ 	.byte	0x00, 0xf4, 0x21, 0x00


	//----- nvinfo : EIATTR_KPARAM_INFO
	.align		4
.L_21:
        /*0078*/ 	.byte	0x04, 0x17
        /*007a*/ 	.short	(.L_23 - .L_22)
.L_22:
        /*007c*/ 	.word	0x00000000
        /*0080*/ 	.short	0x0001
        /*0082*/ 	.short	0x0008
        /*0084*/ 	.byte	0x00, 0xf4, 0x21, 0x00


	//----- nvinfo : EIATTR_KPARAM_INFO
	.align		4
.L_23:
        /*0088*/ 	.byte	0x04, 0x17
        /*008a*/ 	.short	(.L_25 - .L_24)
.L_24:
        /*008c*/ 	.word	0x00000000
        /*0090*/ 	.short	0x0000
        /*0092*/ 	.short	0x0000
        /*0094*/ 	.byte	0x00, 0xf4, 0x21, 0x00


	//----- nvinfo : EIATTR_SPARSE_MMA_MASK
	.align		4
.L_25:
        /*0098*/ 	.byte	0x03, 0x50
        /*009a*/ 	.short	0x0000


	//----- nvinfo : EIATTR_MAXREG_COUNT
	.align		4
        /*009c*/ 	.byte	0x03, 0x1b
        /*009e*/ 	.short	0x00ff


	//----- nvinfo : EIATTR_EXIT_INSTR_OFFSETS
	.align		4
        /*00a0*/ 	.byte	0x04, 0x1c
        /*00a2*/ 	.short	(.L_27 - .L_26)


	//   ....[0]....
.L_26:
        /*00a4*/ 	.word	0x00002160


	//   ....[1]....
        /*00a8*/ 	.word	0x000021c0


	//----- nvinfo : EIATTR_REQNTID
	.align		4
.L_27:
        /*00ac*/ 	.byte	0x04, 0x10
        /*00ae*/ 	.short	(.L_29 - .L_28)
.L_28:
        /*00b0*/ 	.word	0x00000080
        /*00b4*/ 	.word	0x00000001
        /*00b8*/ 	.word	0x00000001


	//----- nvinfo : EIATTR_CBANK_PARAM_SIZE
	.align		4
.L_29:
        /*00bc*/ 	.byte	0x03, 0x19
        /*00be*/ 	.short	0x0038


	//----- nvinfo : EIATTR_PARAM_CBANK
	.align		4
        /*00c0*/ 	.byte	0x04, 0x0a
        /*00c2*/ 	.short	(.L_31 - .L_30)
	.align		4
.L_30:
        /*00c4*/ 	.word	index@(.nv.constant0.matmul_kernel)
        /*00c8*/ 	.short	0x0210
        /*00ca*/ 	.short	0x0038


	//----- nvinfo : EIATTR_SW_WAR
	.align		4
.L_31:
        /*00cc*/ 	.byte	0x04, 0x36
        /*00ce*/ 	.short	(.L_33 - .L_32)
.L_32:
        /*00d0*/ 	.word	0x00000008
.L_33:


//--------------------- .nv.callgraph             --------------------------
	.section	.nv.callgraph,"",@"SHT_CUDA_CALLGRAPH"
	.align	4
	.sectionentsize	8
	.align		4
        /*0000*/ 	.word	0x00000000
	.align		4
        /*0004*/ 	.word	0xffffffff
	.align		4
        /*0008*/ 	.word	0x00000000
	.align		4
        /*000c*/ 	.word	0xfffffffe
	.align		4
        /*0010*/ 	.word	0x00000000
	.align		4
        /*0014*/ 	.word	0xfffffffd
	.align		4
        /*0018*/ 	.word	0x00000000
	.align		4
        /*001c*/ 	.word	0xfffffffc


//--------------------- .text.matmul_kernel       --------------------------
	.section	.text.matmul_kernel,"ax",@progbits
	.sectionflags	@"SHF_BARRIERS=1"
	.align	128
        .global         matmul_kernel
        .type           matmul_kernel,@function
        .size           matmul_kernel,(.L_x_3 - matmul_kernel)
        .other          matmul_kernel,@"STO_CUDA_ENTRY STV_DEFAULT"
matmul_kernel:
.text.matmul_kernel:
[----:B------:R-:W1:Y:S01]  /*0000*/  LDC R1, c[0x0][0x28] ;  /* 0x00000a00ff017b82 */ /* 0x000e620000000800 */
[----:B------:R-:W-:Y:S01]  /*0010*/  ULDC UR32, c[0x0][0x228] ;  /* 0x00008a0000207ab9 */ /* 0x000fe20000000800 */
[----:B------:R-:W2:Y:S01]  /*0020*/  S2R R12, SR_CTAID.X ;  /* 0x00000000000c7919 */ /* 0x000ea20000002500 */
[----:B------:R-:W-:Y:S02]  /*0030*/  UIADD3 UR4, UR32, 0x1f, URZ ;  /* 0x0000001f20047890 */ /* 0x000fe4000fffe03f */
[----:B------:R-:W-:Y:S01]  /*0040*/  IABS R9, UR32 ;  /* 0x0000002000097c13 */ /* 0x000fe20008000000 */
[----:B------:R-:W-:Y:S01]  /*0050*/  ULDC UR7, c[0x0][0x22c] ;  /* 0x00008b0000077ab9 */ /* 0x000fe20000000800 */
[----:B------:R-:W3:Y:S01]  /*0060*/  S2R R16, SR_TID.X ;  /* 0x0000000000107919 */ /* 0x000ee20000002100 */
[----:B------:R-:W-:Y:S01]  /*0070*/  USHF.R.S32.HI UR5, URZ, 0x1f, UR4 ;  /* 0x0000001f3f057899 */ /* 0x000fe20008011404 */
[----:B------:R-:W4:Y:S01]  /*0080*/  S2UR UR6, SR_CgaCtaId ;  /* 0x00000000000679c3 */ /* 0x000f220000008800 */
[----:B------:R-:W-:Y:S01]  /*0090*/  UIADD3 UR8, UR7, -0x40, URZ ;  /* 0xffffffc007087890 */ /* 0x000fe2000fffe03f */
[----:B------:R-:W-:Y:S01]  /*00a0*/  CS2R R42, SRZ ;  /* 0x00000000002a7805 */ /* 0x000fe2000001ff00 */
[----:B------:R-:W-:Y:S01]  /*00b0*/  ULEA.HI UR5, UR5, UR4, URZ, 0x5 ;  /* 0x0000000405057291 */ /* 0x000fe2000f8f283f */
[----:B------:R-:W-:Y:S01]  /*00c0*/  CS2R R54, SRZ ;  /* 0x0000000000367805 */ /* 0x000fe2000001ff00 */
[----:B------:R-:W-:-:S02]  /*00d0*/  UIADD3 UR4, UR7, 0x3f, URZ ;  /* 0x0000003f07047890 */ /* 0x000fc4000fffe03f */
[----:B------:R-:W-:Y:S02]  /*00e0*/  USHF.R.S32.HI UR5, URZ, 0x5, UR5 ;  /* 0x000000053f057899 */ /* 0x000fe40008011405 */
[----:B------:R-:W-:Y:S02]  /*00f0*/  UISETP.GT.AND UP0, UPT, UR4, 0x3f, UPT ;  /* 0x0000003f0400788c */ /* 0x000fe4000bf04270 */
[----:B------:R-:W-:Y:S02]  /*0100*/  USHF.L.U32 UR5, UR5, 0x3, URZ ;  /* 0x0000000305057899 */ /* 0x000fe4000800063f */
[----:B------:R-:W-:Y:S01]  /*0110*/  UISETP.GT.AND UP1, UPT, UR4, 0x7f, UPT ;  /* 0x0000007f0400788c */ /* 0x000fe2000bf24270 */
[----:B------:R-:W-:Y:S01]  /*0120*/  ULDC.64 UR30, c[0x0][0x208] ;  /* 0x00008200001e7ab9 */ /* 0x000fe20000000a00 */
[----:B------:R-:W-:Y:S02]  /*0130*/  UIADD3 UR9, UR7, -0x80, URZ ;  /* 0xffffff8007097890 */ /* 0x000fe4000fffe03f */
[----:B------:R-:W-:Y:S01]  /*0140*/  IMAD.U32 R4, RZ, RZ, UR5 ;  /* 0x00000005ff047e24 */ /* 0x000fe2000f8e00ff */
[----:B------:R-:W-:-:S02]  /*0150*/  ULDC UR10, c[0x0][0x234] ;  /* 0x00008d00000a7ab9 */ /* 0x000fc40000000800 */
[----:B------:R-:W-:Y:S02]  /*0160*/  USHF.L.U32 UR37, UR10, 0x6, URZ ;  /* 0x000000060a257899 */ /* 0x000fe4000800063f */
[----:B------:R-:W-:-:S04]  /*0170*/  IABS R5, R4 ;  /* 0x0000000400057213 */ /* 0x000fc80000000000 */
[----:B------:R-:W5:Y:S01]  /*0180*/  I2F.RP R0, R5 ;  /* 0x0000000500007306 */ /* 0x000f620000209400 */
[----:B--2---:R-:W-:Y:S01]  /*0190*/  IABS R8, R12 ;  /* 0x0000000c00087213 */ /* 0x004fe20000000000 */
[----:B------:R-:W-:Y:S02]  /*01a0*/  IMAD.U32 R29, RZ, RZ, UR37 ;  /* 0x00000025ff1d7e24 */ /* 0x000fe4000f8e00ff */
[----:B---3--:R-:W-:Y:S01]  /*01b0*/  IMAD.SHL.U32 R14, R16, 0x8, RZ ;  /* 0x00000008100e7824 */ /* 0x008fe200078e00ff */
[----:B------:R-:W-:Y:S01]  /*01c0*/  SHF.R.U32.HI R15, RZ, 0x2, R16 ;  /* 0x00000002ff0f7819 */ /* 0x000fe20000011610 */
[----:B------:R-:W-:-:S03]  /*01d0*/  IMAD.U32 R41, RZ, RZ, UR37 ;  /* 0x00000025ff297e24 */ /* 0x000fc6000f8e00ff */
[----:B------:R-:W-:Y:S02]  /*01e0*/  SGXT.U32 R15, R15, 0x5 ;  /* 0x000000050f0f781a */ /* 0x000fe40000000000 */
[----:B------:R-:W-:Y:S02]  /*01f0*/  LOP3.LUT R17, R14, 0x38, RZ, 0xc0, !PT ;  /* 0x000000380e117812 */ /* 0x000fe400078ec0ff */
[C---:B------:R-:W-:Y:S01]  /*0200*/  ISETP.GE.AND P3, PT, R15.reuse, UR7, PT ;  /* 0x000000070f007c0c */ /* 0x040fe2000bf66270 */
[----:B-----5:R-:W2:Y:S01]  /*0210*/  MUFU.RCP R0, R0 ;  /* 0x0000000000007308 */ /* 0x020ea20000001000 */
[----:B------:R-:W-:Y:S02]  /*0220*/  LOP3.LUT R59, R15, 0x20, RZ, 0xfc, !PT ;  /* 0x000000200f3b7812 */ /* 0x000fe400078efcff */
[----:B------:R-:W-:Y:S01]  /*0230*/  ISETP.GE.AND P5, PT, R17, UR8, PT ;  /* 0x0000000811007c0c */ /* 0x000fe2000bfa6270 */
[----:B--2---:R-:W-:-:S04]  /*0240*/  VIADD R2, R0, 0xffffffe ;  /* 0x0ffffffe00027836 */ /* 0x004fc80000000000 */
[----:B------:R2:W3:Y:S02]  /*0250*/  F2I.FTZ.U32.TRUNC.NTZ R3, R2 ;  /* 0x0000000200037305 */ /* 0x0004e4000021f000 */
[----:B--2---:R-:W-:Y:S02]  /*0260*/  IMAD.MOV.U32 R2, RZ, RZ, RZ ;  /* 0x000000ffff027224 */ /* 0x004fe400078e00ff */
[----:B---3--:R-:W-:-:S04]  /*0270*/  IMAD.MOV R6, RZ, RZ, -R3 ;  /* 0x000000ffff067224 */ /* 0x008fc800078e0a03 */
[----:B------:R-:W-:Y:S01]  /*0280*/  IMAD R7, R6, R5, RZ ;  /* 0x0000000506077224 */ /* 0x000fe200078e02ff */
[----:B------:R-:W-:Y:S01]  /*0290*/  IABS R6, R4 ;  /* 0x0000000400067213 */ /* 0x000fe20000000000 */
[----:B------:R-:W-:Y:S02]  /*02a0*/  IMAD.MOV.U32 R4, RZ, RZ, R8 ;  /* 0x000000ffff047224 */ /* 0x000fe400078e0008 */
[----:B------:R-:W-:-:S04]  /*02b0*/  IMAD.HI.U32 R3, R3, R7, R2 ;  /* 0x0000000703037227 */ /* 0x000fc800078e0002 */
[----:B------:R-:W-:Y:S02]  /*02c0*/  IMAD.MOV R7, RZ, RZ, -R6 ;  /* 0x000000ffff077224 */ /* 0x000fe400078e0a06 */
[----:B------:R-:W-:-:S04]  /*02d0*/  IMAD.HI.U32 R0, R3, R4, RZ ;  /* 0x0000000403007227 */ /* 0x000fc800078e00ff */
[----:B------:R-:W-:Y:S02]  /*02e0*/  IMAD R2, R0, R7, R4 ;  /* 0x0000000700027224 */ /* 0x000fe400078e0204 */
[----:B------:R-:W-:-:S03]  /*02f0*/  IMAD.MOV.U32 R3, RZ, RZ, -0x8 ;  /* 0xfffffff8ff037424 */ /* 0x000fc600078e00ff */
[----:B------:R-:W-:-:S13]  /*0300*/  ISETP.GT.U32.AND P1, PT, R5, R2, PT ;  /* 0x000000020500720c */ /* 0x000fda0003f24070 */
[----:B------:R-:W-:Y:S02]  /*0310*/  @!P1 IMAD.IADD R2, R2, 0x1, -R5 ;  /* 0x0000000102029824 */ /* 0x000fe400078e0a05 */
[----:B------:R-:W-:Y:S01]  /*0320*/  @!P1 VIADD R0, R0, 0x1 ;  /* 0x0000000100009836 */ /* 0x000fe20000000000 */
[----:B------:R-:W-:Y:S02]  /*0330*/  ISETP.NE.AND P1, PT, RZ, UR5, PT ;  /* 0x00000005ff007c0c */ /* 0x000fe4000bf25270 */
[----:B------:R-:W-:Y:S02]  /*0340*/  ISETP.GE.U32.AND P0, PT, R2, R5, PT ;  /* 0x000000050200720c */ /* 0x000fe40003f06070 */
[----:B------:R-:W-:-:S04]  /*0350*/  LOP3.LUT R2, R12, UR5, RZ, 0x3c, !PT ;  /* 0x000000050c027c12 */ /* 0x000fc8000f8e3cff */
[----:B------:R-:W-:-:S07]  /*0360*/  ISETP.GE.AND P2, PT, R2, RZ, PT ;  /* 0x000000ff0200720c */ /* 0x000fce0003f46270 */
[----:B------:R-:W-:-:S06]  /*0370*/  @P0 VIADD R0, R0, 0x1 ;  /* 0x0000000100000836 */ /* 0x000fcc0000000000 */
[----:B------:R-:W-:Y:S01]  /*0380*/  @!P2 IMAD.MOV R0, RZ, RZ, -R0 ;  /* 0x000000ffff00a224 */ /* 0x000fe200078e0a00 */
[----:B------:R-:W-:-:S05]  /*0390*/  @!P1 LOP3.LUT R0, RZ, UR5, RZ, 0x33, !PT ;  /* 0x00000005ff009c12 */ /* 0x000fca000f8e33ff */
[----:B------:R-:W-:Y:S02]  /*03a0*/  IMAD R2, R0, R3, 0x1 ;  /* 0x0000000100027424 */ /* 0x000fe400078e0203 */
[----:B------:R-:W-:-:S03]  /*03b0*/  IMAD.MOV R5, RZ, RZ, -R0 ;  /* 0x000000ffff057224 */ /* 0x000fc600078e0a00 */
[----:B------:R-:W-:Y:S01]  /*03c0*/  VIMNMX R11, R2, 0x8, PT ;  /* 0x00000008020b7848 */ /* 0x000fe20003fe0100 */
[----:B------:R-:W-:Y:S01]  /*03d0*/  IMAD R12, R5, UR5, R12 ;  /* 0x00000005050c7c24 */ /* 0x000fe2000f8e020c */
[----:B------:R-:W-:Y:S02]  /*03e0*/  USEL UR5, URZ, 0x10, !UP0 ;  /* 0x000000103f057887 */ /* 0x000fe4000c000000 */
[-C--:B------:R-:W-:Y:S01]  /*03f0*/  IABS R7, R11.reuse ;  /* 0x0000000b00077213 */ /* 0x080fe20000000000 */
[----:B------:R-:W-:Y:S01]  /*0400*/  UISETP.GT.AND UP0, UPT, UR4, 0xbf, UPT ;  /* 0x000000bf0400788c */ /* 0x000fe2000bf04270 */
[----:B------:R-:W-:Y:S02]  /*0410*/  IABS R8, R11 ;  /* 0x0000000b00087213 */ /* 0x000fe40000000000 */
[----:B------:R-:W2:Y:S08]  /*0420*/  I2F.RP R4, R7 ;  /* 0x0000000700047306 */ /* 0x000eb00000209400 */
[----:B--2---:R-:W2:Y:S02]  /*0430*/  MUFU.RCP R4, R4 ;  /* 0x0000000400047308 */ /* 0x004ea40000001000 */
[----:B--2---:R-:W-:-:S06]  /*0440*/  VIADD R2, R4, 0xffffffe ;  /* 0x0ffffffe04027836 */ /* 0x004fcc0000000000 */
[----:B------:R-:W2:Y:S08]  /*0450*/  I2F.RP R4, R9 ;  /* 0x0000000900047306 */ /* 0x000eb00000209400 */
[----:B------:R3:W5:Y:S08]  /*0460*/  F2I.FTZ.U32.TRUNC.NTZ R3, R2 ;  /* 0x0000000200037305 */ /* 0x000770000021f000 */
[----:B--2---:R-:W2:Y:S01]  /*0470*/  MUFU.RCP R4, R4 ;  /* 0x0000000400047308 */ /* 0x004ea20000001000 */
[----:B---3--:R-:W-:-:S02]  /*0480*/  IMAD.MOV.U32 R2, RZ, RZ, RZ ;  /* 0x000000ffff027224 */ /* 0x008fc400078e00ff */
[----:B-----5:R-:W-:-:S04]  /*0490*/  IMAD.MOV R6, RZ, RZ, -R3 ;  /* 0x000000ffff067224 */ /* 0x020fc800078e0a03 */
[----:B------:R-:W-:Y:S01]  /*04a0*/  IMAD R5, R6, R7, RZ ;  /* 0x0000000706057224 */ /* 0x000fe200078e02ff */
[----:B------:R-:W-:-:S03]  /*04b0*/  IABS R6, R12 ;  /* 0x0000000c00067213 */ /* 0x000fc60000000000 */
[----:B------:R-:W-:-:S04]  /*04c0*/  IMAD.HI.U32 R3, R3, R5, R2 ;  /* 0x0000000503037227 */ /* 0x000fc800078e0002 */
[----:B------:R-:W-:Y:S02]  /*04d0*/  IMAD.MOV.U32 R2, RZ, RZ, R6 ;  /* 0x000000ffff027224 */ /* 0x000fe400078e0006 */
[----:B------:R-:W-:Y:S01]  /*04e0*/  IMAD.MOV R5, RZ, RZ, -R8 ;  /* 0x000000ffff057224 */ /* 0x000fe200078e0a08 */
[----:B------:R-:W-:Y:S01]  /*04f0*/  LOP3.LUT R8, R16, 0x18, RZ, 0xc0, !PT ;  /* 0x0000001810087812 */ /* 0x000fe200078ec0ff */
[----:B------:R-:W-:-:S04]  /*0500*/  IMAD.HI.U32 R13, R3, R2, RZ ;  /* 0x00000002030d7227 */ /* 0x000fc800078e00ff */
[----:B------:R-:W-:Y:S02]  /*0510*/  IMAD R2, R13, R5, R2 ;  /* 0x000000050d027224 */ /* 0x000fe400078e0202 */
[----:B--2---:R-:W-:Y:S02]  /*0520*/  VIADD R3, R4, 0xffffffe ;  /* 0x0ffffffe04037836 */ /* 0x004fe40000000000 */
[----:B------:R-:W-:Y:S01]  /*0530*/  IMAD R8, R8, 0x9, RZ ;  /* 0x0000000908087824 */ /* 0x000fe200078e02ff */
[----:B------:R-:W-:-:S03]  /*0540*/  ISETP.GT.U32.AND P1, PT, R7, R2, PT ;  /* 0x000000020700720c */ /* 0x000fc60003f24070 */
[----:B------:R-:W2:Y:S01]  /*0550*/  F2I.FTZ.U32.TRUNC.NTZ R3, R3 ;  /* 0x0000000300037305 */ /* 0x000ea2000021f000 */
[C-C-:B------:R-:W-:Y:S02]  /*0560*/  LOP3.LUT R23, R8.reuse, 0x1800, R17.reuse, 0x1e, !PT ;  /* 0x0000180008177812 */ /* 0x140fe400078e1e11 */
[C---:B------:R-:W-:Y:S02]  /*0570*/  LOP3.LUT R57, R8.reuse, 0x38, R14, 0x78, !PT ;  /* 0x0000003808397812 */ /* 0x040fe400078e780e */
[C-C-:B------:R-:W-:Y:S02]  /*0580*/  LOP3.LUT R19, R8.reuse, 0xc00, R17.reuse, 0x1e, !PT ;  /* 0x00000c0008137812 */ /* 0x140fe400078e1e11 */
[C-C-:B------:R-:W-:Y:S02]  /*0590*/  LOP3.LUT R21, R8.reuse, 0x1400, R17.reuse, 0x1e, !PT ;  /* 0x0000140008157812 */ /* 0x140fe400078e1e11 */
[----:B------:R-:W-:Y:S01]  /*05a0*/  LOP3.LUT R27, R8, 0x1c00, R17, 0x1e, !PT ;  /* 0x00001c00081b7812 */ /* 0x000fe200078e1e11 */
[----:B------:R-:W-:Y:S01]  /*05b0*/  @!P1 IMAD.IADD R2, R2, 0x1, -R7 ;  /* 0x0000000102029824 */ /* 0x000fe200078e0a07 */
[----:B------:R-:W-:Y:S01]  /*05c0*/  LOP3.LUT R25, R8, 0x400, R17, 0x1e, !PT ;  /* 0x0000040008197812 */ /* 0x000fe200078e1e11 */
[----:B------:R-:W-:Y:S01]  /*05d0*/  @!P1 VIADD R13, R13, 0x1 ;  /* 0x000000010d0d9836 */ /* 0x000fe20000000000 */
[----:B------:R-:W-:-:S02]  /*05e0*/  ISETP.NE.AND P1, PT, R11, RZ, PT ;  /* 0x000000ff0b00720c */ /* 0x000fc40003f25270 */
[----:B------:R-:W-:Y:S01]  /*05f0*/  ISETP.GE.U32.AND P0, PT, R2, R7, PT ;  /* 0x000000070200720c */ /* 0x000fe20003f06070 */
[----:B--2---:R-:W-:Y:S01]  /*0600*/  IMAD.MOV R4, RZ, RZ, -R3 ;  /* 0x000000ffff047224 */ /* 0x004fe200078e0a03 */
[----:B------:R-:W-:-:S03]  /*0610*/  LOP3.LUT R2, R12, R11, RZ, 0x3c, !PT ;  /* 0x0000000b0c027212 */ /* 0x000fc600078e3cff */
[----:B------:R-:W-:Y:S01]  /*0620*/  IMAD R5, R4, R9, RZ ;  /* 0x0000000904057224 */ /* 0x000fe200078e02ff */
[----:B------:R-:W-:Y:S02]  /*0630*/  ISETP.GE.AND P2, PT, R2, RZ, PT ;  /* 0x000000ff0200720c */ /* 0x000fe40003f46270 */
[----:B------:R-:W-:-:S05]  /*0640*/  LOP3.LUT R2, R14, 0x18, RZ, 0xc0, !PT ;  /* 0x000000180e027812 */ /* 0x000fca00078ec0ff */
[----:B------:R-:W-:-:S06]  /*0650*/  @P0 VIADD R13, R13, 0x1 ;  /* 0x000000010d0d0836 */ /* 0x000fcc0000000000 */
[----:B------:R-:W-:Y:S01]  /*0660*/  @!P2 IMAD.MOV R13, RZ, RZ, -R13 ;  /* 0x000000ffff0da224 */ /* 0x000fe200078e0a0d */
[----:B------:R-:W-:Y:S02]  /*0670*/  @!P1 LOP3.LUT R13, RZ, R11, RZ, 0x33, !PT ;  /* 0x0000000bff0d9212 */ /* 0x000fe400078e33ff */
[----:B------:R-:W-:Y:S02]  /*0680*/  ISETP.GE.AND P2, PT, R17, UR7, PT ;  /* 0x0000000711007c0c */ /* 0x000fe4000bf46270 */
[----:B------:R-:W-:Y:S01]  /*0690*/  PLOP3.LUT P1, PT, PT, PT, UP1, 0x80, 0x0 ;  /* 0x000000000000781c */ /* 0x000fe20003f2f018 */
[----:B------:R-:W-:Y:S01]  /*06a0*/  IMAD R6, R13, 0x20, R2 ;  /* 0x000000200d067824 */ /* 0x000fe200078e0202 */
[----:B------:R-:W-:Y:S01]  /*06b0*/  LOP3.LUT R11, R8, 0x1000, R17, 0x1e, !PT ;  /* 0x00001000080b7812 */ /* 0x000fe200078e1e11 */
[----:B------:R-:W-:-:S03]  /*06c0*/  IMAD.MOV.U32 R2, RZ, RZ, RZ ;  /* 0x000000ffff027224 */ /* 0x000fc600078e00ff */
[----:B------:R-:W-:Y:S01]  /*06d0*/  IABS R4, R6 ;  /* 0x0000000600047213 */ /* 0x000fe20000000000 */
[----:B------:R-:W-:Y:S01]  /*06e0*/  IMAD.HI.U32 R2, R3, R5, R2 ;  /* 0x0000000503027227 */ /* 0x000fe200078e0002 */
[----:B------:R-:W-:-:S03]  /*06f0*/  ISETP.GE.AND P6, PT, R6, RZ, PT ;  /* 0x000000ff0600720c */ /* 0x000fc60003fc6270 */
[----:B------:R-:W-:Y:S01]  /*0700*/  IMAD.MOV.U32 R3, RZ, RZ, R4 ;  /* 0x000000ffff037224 */ /* 0x000fe200078e0004 */
[----:B------:R-:W-:-:S03]  /*0710*/  LOP3.LUT R4, R16, 0x20, RZ, 0xc0, !PT ;  /* 0x0000002010047812 */ /* 0x000fc600078ec0ff */
[----:B------:R-:W-:Y:S01]  /*0720*/  IMAD.HI.U32 R2, R2, R3, RZ ;  /* 0x0000000302027227 */ /* 0x000fe200078e00ff */
[----:B------:R-:W-:Y:S02]  /*0730*/  R2UR UR34, R4 ;  /* 0x00000000042272ca */ /* 0x000fe400000e0000 */
[----:B------:R-:W-:Y:S01]  /*0740*/  SEL R4, RZ, 0x10, P5 ;  /* 0x00000010ff047807 */ /* 0x000fe20002800000 */
[----:B------:R-:W-:-:S03]  /*0750*/  IMAD.MOV R2, RZ, RZ, -R2 ;  /* 0x000000ffff027224 */ /* 0x000fc600078e0a02 */
[----:B------:R-:W-:Y:S01]  /*0760*/  SEL R4, R4, RZ, P1 ;  /* 0x000000ff04047207 */ /* 0x000fe20000800000 */
[----:B------:R-:W-:Y:S01]  /*0770*/  IMAD R2, R9, R2, R3 ;  /* 0x0000000209027224 */ /* 0x000fe200078e0203 */
[----:B------:R-:W-:-:S04]  /*0780*/  LOP3.LUT R3, R16, 0x40, RZ, 0xc0, !PT ;  /* 0x0000004010037812 */ /* 0x000fc800078ec0ff */
[----:B------:R-:W-:Y:S01]  /*0790*/  ISETP.GT.U32.AND P0, PT, R9, R2, PT ;  /* 0x000000020900720c */ /* 0x000fe20003f04070 */
[----:B------:R-:W-:Y:S01]  /*07a0*/  USHF.L.U32 UR35, UR34, 0x3, URZ ;  /* 0x0000000322237899 */ /* 0x000fe2000800063f */
[----:B------:R-:W-:Y:S01]  /*07b0*/  R2UR UR33, R3 ;  /* 0x00000000032172ca */ /* 0x000fe200000e0000 */
[----:B------:R-:W-:Y:S01]  /*07c0*/  IMAD.U32 R3, RZ, RZ, UR5 ;  /* 0x00000005ff037e24 */ /* 0x000fe2000f8e00ff */
[----:B------:R-:W-:Y:S02]  /*07d0*/  UMOV UR5, 0x400 ;  /* 0x0000040000057882 */ /* 0x000fe40000000000 */
[----:B----4-:R-:W-:Y:S02]  /*07e0*/  ULEA UR5, UR6, UR5, 0x18 ;  /* 0x0000000506057291 */ /* 0x010fe4000f8ec03f */
[C---:B------:R-:W-:Y:S02]  /*07f0*/  SEL R7, R3.reuse, RZ, !P3 ;  /* 0x000000ff03077207 */ /* 0x040fe40005800000 */
[----:B------:R-:W-:-:S02]  /*0800*/  SEL R5, R3, RZ, !P2 ;  /* 0x000000ff03057207 */ /* 0x000fc40005000000 */
[----:B------:R-:W-:Y:S01]  /*0810*/  ISETP.NE.U32.AND P3, PT, R7, RZ, PT ;  /* 0x000000ff0700720c */ /* 0x000fe20003f65070 */
[----:B------:R-:W-:Y:S01]  /*0820*/  @!P0 IMAD.IADD R2, R2, 0x1, -R9 ;  /* 0x0000000102028824 */ /* 0x000fe200078e0a09 */
[----:B------:R-:W-:Y:S01]  /*0830*/  ISETP.GE.AND P0, PT, R59, UR7, PT ;  /* 0x000000073b007c0c */ /* 0x000fe2000bf06270 */
[----:B------:R-:W2:Y:S01]  /*0840*/  LDC.64 R6, c[0x0][0x210] ;  /* 0x00008400ff067b82 */ /* 0x000ea20000000a00 */
[----:B------:R-:W-:Y:S01]  /*0850*/  USHF.L.U32 UR36, UR33, 0x3, URZ ;  /* 0x0000000321247899 */ /* 0x000fe2000800063f */
[----:B------:R-:W-:Y:S02]  /*0860*/  ISETP.NE.U32.AND P5, PT, R5, RZ, PT ;  /* 0x000000ff0500720c */ /* 0x000fe40003fa5070 */
[----:B------:R-:W-:Y:S01]  /*0870*/  SEL R3, R3, RZ, !P0 ;  /* 0x000000ff03037207 */ /* 0x000fe20004000000 */
[----:B------:R-:W-:Y:S01]  /*0880*/  UIADD3 UR6, UR36, UR35, URZ ;  /* 0x0000002324067290 */ /* 0x000fe2000fffe03f */
[----:B------:R-:W-:Y:S02]  /*0890*/  ISETP.GT.U32.AND P4, PT, R9, R2, PT ;  /* 0x000000020900720c */ /* 0x000fe40003f84070 */
[----:B------:R-:W-:-:S02]  /*08a0*/  ISETP.NE.U32.AND P0, PT, R3, RZ, PT ;  /* 0x000000ff0300720c */ /* 0x000fc40003f05070 */
[----:B------:R-:W-:Y:S02]  /*08b0*/  SHF.R.S32.HI R3, RZ, 0x5, R16 ;  /* 0x00000005ff037819 */ /* 0x000fe40000011410 */
[----:B------:R-:W-:Y:S02]  /*08c0*/  ISETP.NE.U32.AND P2, PT, R4, RZ, PT ;  /* 0x000000ff0400720c */ /* 0x000fe40003f45070 */
[----:B------:R-:W-:Y:S01]  /*08d0*/  SGXT R3, R3, 0x1 ;  /* 0x000000010303781a */ /* 0x000fe20000000200 */
[----:B------:R-:W3:Y:S01]  /*08e0*/  LDC.64 R4, c[0x0][0x218] ;  /* 0x00008600ff047b82 */ /* 0x000ee20000000a00 */
[----:B------:R-:W-:Y:S02]  /*08f0*/  LOP3.LUT R58, R25, UR6, RZ, 0xfc, !PT ;  /* 0x00000006193a7c12 */ /* 0x000fe4000f8efcff */
[----:B------:R-:W-:Y:S01]  /*0900*/  LOP3.LUT R56, R3, 0x120, RZ, 0xc0, !PT ;  /* 0x0000012003387812 */ /* 0x000fe200078ec0ff */
[----:B------:R-:W-:Y:S01]  /*0910*/  @!P4 IMAD.IADD R2, R2, 0x1, -R9 ;  /* 0x000000010202c824 */ /* 0x000fe200078e0a09 */
[----:B------:R-:W-:-:S02]  /*0920*/  LOP3.LUT R3, R8, 0x800, R17, 0x1e, !PT ;  /* 0x0000080008037812 */ /* 0x000fc400078e1e11 */
[----:B------:R-:W-:Y:S01]  /*0930*/  LOP3.LUT R22, R23, UR36, R56, 0xde, !PT ;  /* 0x0000002417167c12 */ /* 0x000fe2000f8ede38 */
[----:B------:R-:W-:Y:S01]  /*0940*/  @!P6 IMAD.MOV R2, RZ, RZ, -R2 ;  /* 0x000000ffff02e224 */ /* 0x000fe200078e0a02 */
[----:B------:R-:W-:Y:S01]  /*0950*/  LOP3.LUT R18, R3, UR36, R56, 0xde, !PT ;  /* 0x0000002403127c12 */ /* 0x000fe2000f8ede38 */
[----:B--2---:R-:W-:Y:S01]  /*0960*/  IMAD.WIDE.U32 R8, R17, 0x2, R6 ;  /* 0x0000000211087825 */ /* 0x004fe200078e0006 */
[--C-:B------:R-:W-:Y:S02]  /*0970*/  LOP3.LUT R19, R19, UR36, R56.reuse, 0xde, !PT ;  /* 0x0000002413137c12 */ /* 0x100fe4000f8ede38 */
[--C-:B------:R-:W-:Y:S02]  /*0980*/  LOP3.LUT R20, R11, UR36, R56.reuse, 0xde, !PT ;  /* 0x000000240b147c12 */ /* 0x100fe4000f8ede38 */
[--C-:B------:R-:W-:Y:S02]  /*0990*/  LOP3.LUT R21, R21, UR36, R56.reuse, 0xde, !PT ;  /* 0x0000002415157c12 */ /* 0x100fe4000f8ede38 */
[--C-:B------:R-:W-:Y:S01]  /*09a0*/  LOP3.LUT R23, R27, UR36, R56.reuse, 0xde, !PT ;  /* 0x000000241b177c12 */ /* 0x100fe2000f8ede38 */
[----:B------:R-:W-:Y:S01]  /*09b0*/  IMAD.U32 R27, RZ, RZ, UR37 ;  /* 0x00000025ff1b7e24 */ /* 0x000fe2000f8e00ff */
[----:B------:R-:W-:-:S02]  /*09c0*/  LOP3.LUT R60, R57, UR36, R56, 0xde, !PT ;  /* 0x00000024393c7c12 */ /* 0x000fc4000f8ede38 */
[----:B------:R-:W-:Y:S02]  /*09d0*/  ISETP.NE.AND P4, PT, RZ, UR32, PT ;  /* 0x00000020ff007c0c */ /* 0x000fe4000bf85270 */
[----:B------:R-:W-:Y:S02]  /*09e0*/  LOP3.LUT R56, R25, UR36, R56, 0xde, !PT ;  /* 0x0000002419387c12 */ /* 0x000fe4000f8ede38 */
[----:B------:R-:W-:Y:S02]  /*09f0*/  LEA R31, R60, UR5, 0x1 ;  /* 0x000000053c1f7c11 */ /* 0x000fe4000f8e08ff */
[----:B------:R-:W-:Y:S02]  /*0a00*/  LEA R33, R56, UR5, 0x1 ;  /* 0x0000000538217c11 */ /* 0x000fe4000f8e08ff */
[----:B------:R-:W-:Y:S01]  /*0a10*/  LEA R35, R18, UR5, 0x1 ;  /* 0x0000000512237c11 */ /* 0x000fe2000f8e08ff */
[----:B------:R-:W-:Y:S01]  /*0a20*/  @!PT LDS RZ, [RZ] ;  /* 0x00000000fffff984 */ /* 0x000fe20000000800 */
[----:B------:R-:W-:Y:S01]  /*0a30*/  @!PT LDS RZ, [RZ] ;  /* 0x00000000fffff984 */ /* 0x000fe20000000800 */
[----:B------:R-:W-:Y:S01]  /*0a40*/  @!PT LDS RZ, [RZ] ;  /* 0x00000000fffff984 */ /* 0x000fe20000000800 */
[----:B------:R-:W-:Y:S01]  /*0a50*/  LDGSTS.E.BYPASS.128 [R31], desc[UR30][R8.64], P5 ;  /* 0x00000000081f7fae */ /* 0x000fe2000a901c5e */
[----:B------:R-:W-:-:S02]  /*0a60*/  LEA R37, R19, UR5, 0x1 ;  /* 0x0000000513257c11 */ /* 0x000fc4000f8e08ff */
[----:B------:R-:W-:Y:S01]  /*0a70*/  LEA R39, R20, UR5, 0x1 ;  /* 0x0000000514277c11 */ /* 0x000fe2000f8e08ff */
[----:B------:R-:W-:Y:S01]  /*0a80*/  LDGSTS.E.BYPASS.128 [R33], desc[UR30][R8.64], P5 ;  /* 0x0000000008217fae */ /* 0x000fe2000a901c5e */
[----:B------:R-:W-:Y:S02]  /*0a90*/  LEA R45, R21, UR5, 0x1 ;  /* 0x00000005152d7c11 */ /* 0x000fe4000f8e08ff */
[----:B------:R-:W-:Y:S01]  /*0aa0*/  LEA R47, R22, UR5, 0x1 ;  /* 0x00000005162f7c11 */ /* 0x000fe2000f8e08ff */
[----:B------:R-:W-:Y:S01]  /*0ab0*/  LDGSTS.E.BYPASS.128 [R35], desc[UR30][R8.64], P5 ;  /* 0x0000000008237fae */ /* 0x000fe2000a901c5e */
[----:B------:R-:W-:Y:S02]  /*0ac0*/  LEA R49, R23, UR5, 0x1 ;  /* 0x0000000517317c11 */ /* 0x000fe4000f8e08ff */
[----:B------:R-:W-:Y:S01]  /*0ad0*/  ISETP.GE.AND P6, PT, R15, UR8, PT ;  /* 0x000000080f007c0c */ /* 0x000fe2000bfc6270 */
[----:B------:R-:W-:Y:S01]  /*0ae0*/  LDGSTS.E.BYPASS.128 [R37], desc[UR30][R8.64], P5 ;  /* 0x0000000008257fae */ /* 0x000fe2000a901c5e */
[----:B------:R-:W-:-:S02]  /*0af0*/  @!P4 LOP3.LUT R2, RZ, UR32, RZ, 0x33, !PT ;  /* 0x00000020ff02cc12 */ /* 0x000fc4000f8e33ff */
[----:B------:R-:W-:Y:S01]  /*0b00*/  SEL R3, RZ, 0x10, P6 ;  /* 0x00000010ff037807 */ /* 0x000fe20003000000 */
[----:B------:R-:W-:Y:S01]  /*0b10*/  LDGSTS.E.BYPASS.128 [R39], desc[UR30][R8.64], P5 ;  /* 0x0000000008277fae */ /* 0x000fe2000a901c5e */
[----:B------:R-:W-:Y:S01]  /*0b20*/  LOP3.LUT R57, R57, UR6, RZ, 0xfc, !PT ;  /* 0x0000000639397c12 */ /* 0x000fe2000f8efcff */
[----:B------:R-:W-:Y:S01]  /*0b30*/  IMAD R11, R15, UR10, R2 ;  /* 0x0000000a0f0b7c24 */ /* 0x000fe2000f8e0202 */
[----:B------:R-:W-:Y:S01]  /*0b40*/  PLOP3.LUT P6, PT, PT, PT, UP0, 0x80, 0x0 ;  /* 0x000000000000781c */ /* 0x000fe20003fcf008 */
[----:B------:R-:W-:Y:S01]  /*0b50*/  LDGSTS.E.BYPASS.128 [R45], desc[UR30][R8.64], P5 ;  /* 0x00000000082d7fae */ /* 0x000fe2000a901c5e */
[----:B------:R-:W-:Y:S01]  /*0b60*/  SEL R10, R3, RZ, P1 ;  /* 0x000000ff030a7207 */ /* 0x000fe20000800000 */
[----:B---3--:R-:W-:Y:S01]  /*0b70*/  IMAD.WIDE R2, R11, 0x2, R4 ;  /* 0x000000020b027825 */ /* 0x008fe200078e0204 */
[----:B------:R-:W-:Y:S01]  /*0b80*/  LEA R51, R57, UR5, 0x1 ;  /* 0x0000000539337c11 */ /* 0x000fe2000f8e08ff */
[----:B------:R-:W-:Y:S01]  /*0b90*/  LDGSTS.E.BYPASS.128 [R47], desc[UR30][R8.64], P5 ;  /* 0x00000000082f7fae */ /* 0x000fe2000a901c5e */
[----:B------:R-:W-:Y:S01]  /*0ba0*/  LEA R53, R58, UR5, 0x1 ;  /* 0x000000053a357c11 */ /* 0x000fe2000f8e08ff */
[----:B------:R-:W-:Y:S01]  /*0bb0*/  UISETP.GE.AND UP0, UPT, UR4, 0x40, UPT ;  /* 0x000000400400788c */ /* 0x000fe2000bf06270 */
[----:B------:R-:W-:Y:S01]  /*0bc0*/  ISETP.GE.AND P4, PT, R59, UR8, PT ;  /* 0x000000083b007c0c */ /* 0x000fe2000bf86270 */
[----:B------:R-:W-:Y:S01]  /*0bd0*/  LDGSTS.E.BYPASS.128 [R49], desc[UR30][R8.64], P5 ;  /* 0x0000000008317fae */ /* 0x000fe2000a901c5e */
[----:B------:R-:W-:-:S02]  /*0be0*/  ISETP.GE.AND P5, PT, R17, UR9, PT ;  /* 0x0000000911007c0c */ /* 0x000fc4000bfa6270 */
[----:B------:R-:W-:Y:S01]  /*0bf0*/  SEL R24, RZ, 0x10, P4 ;  /* 0x00000010ff187807 */ /* 0x000fe20002000000 */
[----:B------:R-:W0:Y:S01]  /*0c00*/  LDGDEPBAR ;  /* 0x00000000000079af */ /* 0x000e220000000000 */
[----:B------:R-:W-:Y:S02]  /*0c10*/  SEL R26, RZ, 0x10, P5 ;  /* 0x00000010ff1a7807 */ /* 0x000fe40002800000 */
[----:B------:R-:W-:Y:S01]  /*0c20*/  ISETP.GE.AND P4, PT, R15, UR9, PT ;  /* 0x000000090f007c0c */ /* 0x000fe2000bf86270 */
[----:B------:R-:W-:Y:S01]  /*0c30*/  LDGSTS.E.BYPASS.128 [R51+0x10000], desc[UR30][R2.64], P3 ;  /* 0x1000000002337fae */ /* 0x000fe20009901c5e */
[----:B------:R-:W-:Y:S02]  /*0c40*/  SEL R26, R26, RZ, P6 ;  /* 0x000000ff1a1a7207 */ /* 0x000fe40003000000 */
[----:B------:R-:W-:Y:S02]  /*0c50*/  ISETP.NE.U32.AND P5, PT, R10, RZ, PT ;  /* 0x000000ff0a00720c */ /* 0x000fe40003fa5070 */
[----:B------:R-:W-:Y:S01]  /*0c60*/  ISETP.NE.U32.AND P3, PT, R26, RZ, PT ;  /* 0x000000ff1a00720c */ /* 0x000fe20003f65070 */
[----:B------:R-:W-:Y:S01]  /*0c70*/  IMAD.U32 R26, RZ, RZ, UR10 ;  /* 0x0000000aff1a7e24 */ /* 0x000fe2000f8e00ff */
[----:B------:R-:W-:-:S02]  /*0c80*/  SEL R10, RZ, 0x10, P4 ;  /* 0x00000010ff0a7807 */ /* 0x000fc40002000000 */
[----:B------:R-:W-:Y:S01]  /*0c90*/  ISETP.GE.AND P4, PT, R59, UR9, PT ;  /* 0x000000093b007c0c */ /* 0x000fe2000bf86270 */
[----:B------:R-:W-:Y:S01]  /*0ca0*/  IMAD R11, R26, 0x20, R11 ;  /* 0x000000201a0b7824 */ /* 0x000fe200078e020b */
[----:B------:R-:W-:Y:S02]  /*0cb0*/  SEL R10, R10, RZ, P6 ;  /* 0x000000ff0a0a7207 */ /* 0x000fe40003000000 */
[----:B------:R-:W-:Y:S01]  /*0cc0*/  SEL R24, R24, RZ, P1 ;  /* 0x000000ff18187207 */ /* 0x000fe20000800000 */
[----:B------:R-:W-:Y:S01]  /*0cd0*/  IMAD.WIDE R4, R11, 0x2, R4 ;  /* 0x000000020b047825 */ /* 0x000fe200078e0204 */
[----:B------:R-:W-:Y:S02]  /*0ce0*/  ISETP.NE.U32.AND P1, PT, R10, RZ, PT ;  /* 0x000000ff0a00720c */ /* 0x000fe40003f25070 */
[----:B------:R-:W-:Y:S02]  /*0cf0*/  SEL R10, RZ, 0x10, P4 ;  /* 0x00000010ff0a7807 */ /* 0x000fe40002000000 */
[----:B------:R-:W-:Y:S01]  /*0d00*/  LDGSTS.E.BYPASS.128 [R53+0x10000], desc[UR30][R4.64], P0 ;  /* 0x1000000004357fae */ /* 0x000fe20008101c5e */
[----:B------:R-:W-:-:S02]  /*0d10*/  ISETP.NE.U32.AND P4, PT, R24, RZ, PT ;  /* 0x000000ff1800720c */ /* 0x000fc40003f85070 */
[----:B------:R-:W-:Y:S01]  /*0d20*/  SEL R24, R10, RZ, P6 ;  /* 0x000000ff0a187207 */ /* 0x000fe20003000000 */
[----:B------:R-:W0:Y:S01]  /*0d30*/  LDGDEPBAR ;  /* 0x00000000000079af */ /* 0x000e220000000000 */
[----:B------:R-:W-:Y:S01]  /*0d40*/  IMAD.WIDE R10, R27, 0x2, R2 ;  /* 0x000000021b0a7825 */ /* 0x000fe200078e0202 */
[----:B------:R-:W-:Y:S01]  /*0d50*/  BAR.SYNC.DEFER_BLOCKING 0x0 ;  /* 0x0000000000007b1d */ /* 0x000fe20000010000 */
[----:B------:R-:W-:Y:S02]  /*0d60*/  ISETP.NE.U32.AND P6, PT, R24, RZ, PT ;  /* 0x000000ff1800720c */ /* 0x000fe40003fc5070 */
[----:B------:R-:W-:Y:S01]  /*0d70*/  IMAD.WIDE R24, R29, 0x2, R4 ;  /* 0x000000021d187825 */ /* 0x000fe200078e0204 */
[----:B------:R-:W-:-:S03]  /*0d80*/  PLOP3.LUT P0, PT, PT, PT, UP0, 0x80, 0x0 ;  /* 0x000000000000781c */ /* 0x000fc60003f0f008 */
[----:B------:R-:W-:-:S04]  /*0d90*/  IMAD.WIDE R26, R27, 0x2, R10 ;  /* 0x000000021b1a7825 */ /* 0x000fc800078e020a */
[----:B------:R-:W-:Y:S01]  /*0da0*/  IMAD.WIDE R28, R41, 0x2, R24 ;  /* 0x00000002291c7825 */ /* 0x000fe200078e0218 */
[----:B------:R-:W-:Y:S01]  /*0db0*/  CS2R R40, SRZ ;  /* 0x0000000000287805 */ /* 0x000fe2000001ff00 */
[----:B------:R-:W-:Y:S01]  /*0dc0*/  @!PT LDS RZ, [RZ] ;  /* 0x00000000fffff984 */ /* 0x000fe20000000800 */
[----:B------:R-:W-:Y:S01]  /*0dd0*/  @!PT LDS RZ, [RZ] ;  /* 0x00000000fffff984 */ /* 0x000fe20000000800 */
[----:B------:R-:W-:Y:S01]  /*0de0*/  @!PT LDS RZ, [RZ] ;  /* 0x00000000fffff984 */ /* 0x000fe20000000800 */
[----:B------:R-:W-:Y:S04]  /*0df0*/  LDGSTS.E.BYPASS.128 [R31+0x4000], desc[UR30][R8.64+0x80], P2 ;  /* 0x04000080081f7fae */ /* 0x000fe80009101c5e */
[----:B------:R-:W-:Y:S04]  /*0e00*/  LDGSTS.E.BYPASS.128 [R33+0x4000], desc[UR30][R8.64+0x80], P2 ;  /* 0x0400008008217fae */ /* 0x000fe80009101c5e */
[----:B------:R-:W-:Y:S04]  /*0e10*/  LDGSTS.E.BYPASS.128 [R35+0x4000], desc[UR30][R8.64+0x80], P2 ;  /* 0x0400008008237fae */ /* 0x000fe80009101c5e */
[----:B------:R-:W-:Y:S04]  /*0e20*/  LDGSTS.E.BYPASS.128 [R37+0x4000], desc[UR30][R8.64+0x80], P2 ;  /* 0x0400008008257fae */ /* 0x000fe80009101c5e */
[----:B------:R-:W-:Y:S04]  /*0e30*/  LDGSTS.E.BYPASS.128 [R39+0x4000], desc[UR30][R8.64+0x80], P2 ;  /* 0x0400008008277fae */ /* 0x000fe80009101c5e */
[----:B------:R-:W-:Y:S04]  /*0e40*/  LDGSTS.E.BYPASS.128 [R45+0x4000], desc[UR30][R8.64+0x80], P2 ;  /* 0x04000080082d7fae */ /* 0x000fe80009101c5e */
[----:B------:R-:W-:Y:S04]  /*0e50*/  LDGSTS.E.BYPASS.128 [R47+0x4000], desc[UR30][R8.64+0x80], P2 ;  /* 0x04000080082f7fae */ /* 0x000fe80009101c5e */
[----:B------:R-:W-:Y:S04]  /*0e60*/  LDGSTS.E.BYPASS.128 [R49+0x4000], desc[UR30][R8.64+0x80], P2 ;  /* 0x0400008008317fae */ /* 0x000fe80009101c5e */
[----:B------:R-:W0:Y:S04]  /*0e70*/  LDGDEPBAR ;  /* 0x00000000000079af */ /* 0x000e280000000000 */
[----:B------:R-:W-:Y:S04]  /*0e80*/  LDGSTS.E.BYPASS.128 [R51+0x11000], desc[UR30][R10.64], P5 ;  /* 0x110000000a337fae */ /* 0x000fe8000a901c5e */
[----:B------:R2:W-:Y:S04]  /*0e90*/  LDGSTS.E.BYPASS.128 [R53+0x11000], desc[UR30][R24.64], P4 ;  /* 0x1100000018357fae */ /* 0x0005e8000a101c5e */
[----:B------:R-:W0:Y:S01]  /*0ea0*/  LDGDEPBAR ;  /* 0x00000000000079af */ /* 0x000e220000000000 */
[----:B------:R-:W-:Y:S01]  /*0eb0*/  BAR.SYNC.DEFER_BLOCKING 0x0 ;  /* 0x0000000000007b1d */ /* 0x000fe20000010000 */
[----:B--2---:R-:W-:-:S05]  /*0ec0*/  CS2R R24, SRZ ;  /* 0x0000000000187805 */ /* 0x004fca000001ff00 */
[----:B------:R-:W-:Y:S01]  /*0ed0*/  @!PT LDS RZ, [RZ] ;  /* 0x00000000fffff984 */ /* 0x000fe20000000800 */
[----:B------:R-:W-:Y:S01]  /*0ee0*/  @!PT LDS RZ, [RZ] ;  /* 0x00000000fffff984 */ /* 0x000fe20000000800 */
[----:B------:R-:W-:Y:S01]  /*0ef0*/  @!PT LDS RZ, [RZ] ;  /* 0x00000000fffff984 */ /* 0x000fe20000000800 */
[----:B------:R2:W-:Y:S04]  /*0f00*/  LDGSTS.E.BYPASS.128 [R31+0x8000], desc[UR30][R8.64+0x100], P3 ;  /* 0x08000100081f7fae */ /* 0x0005e80009901c5e */
[----:B------:R3:W-:Y:S04]  /*0f10*/  LDGSTS.E.BYPASS.128 [R33+0x8000], desc[UR30][R8.64+0x100], P3 ;  /* 0x0800010008217fae */ /* 0x0007e80009901c5e */
[----:B------:R4:W-:Y:S04]  /*0f20*/  LDGSTS.E.BYPASS.128 [R35+0x8000], desc[UR30][R8.64+0x100], P3 ;  /* 0x0800010008237fae */ /* 0x0009e80009901c5e */
[----:B------:R5:W-:Y:S01]  /*0f30*/  LDGSTS.E.BYPASS.128 [R37+0x8000], desc[UR30][R8.64+0x100], P3 ;  /* 0x0800010008257fae */ /* 0x000be20009901c5e */
[----:B--2---:R-:W-:-:S03]  /*0f40*/  CS2R R30, SRZ ;  /* 0x00000000001e7805 */ /* 0x004fc6000001ff00 */
[----:B------:R2:W-:Y:S01]  /*0f50*/  LDGSTS.E.BYPASS.128 [R39+0x8000], desc[UR30][R8.64+0x100], P3 ;  /* 0x0800010008277fae */ /* 0x0005e20009901c5e */
[----:B---3--:R-:W-:-:S03]  /*0f60*/  CS2R R32, SRZ ;  /* 0x0000000000207805 */ /* 0x008fc6000001ff00 */
[----:B------:R3:W-:Y:S01]  /*0f70*/  LDGSTS.E.BYPASS.128 [R45+0x8000], desc[UR30][R8.64+0x100], P3 ;  /* 0x08000100082d7fae */ /* 0x0007e20009901c5e */
[----:B----4-:R-:W-:-:S03]  /*0f80*/  CS2R R34, SRZ ;  /* 0x0000000000227805 */ /* 0x010fc6000001ff00 */
[----:B------:R4:W-:Y:S01]  /*0f90*/  LDGSTS.E.BYPASS.128 [R47+0x8000], desc[UR30][R8.64+0x100], P3 ;  /* 0x08000100082f7fae */ /* 0x0009e20009901c5e */
[----:B-----5:R-:W-:-:S03]  /*0fa0*/  CS2R R36, SRZ ;  /* 0x0000000000247805 */ /* 0x020fc6000001ff00 */
[----:B------:R5:W-:Y:S01]  /*0fb0*/  LDGSTS.E.BYPASS.128 [R49+0x8000], desc[UR30][R8.64+0x100], P3 ;  /* 0x0800010008317fae */ /* 0x000be20009901c5e */
[----:B--2---:R-:W-:-:S03]  /*0fc0*/  CS2R R38, SRZ ;  /* 0x0000000000267805 */ /* 0x004fc6000001ff00 */
[----:B------:R-:W0:Y:S01]  /*0fd0*/  LDGDEPBAR ;  /* 0x00000000000079af */ /* 0x000e220000000000 */
[----:B---3--:R-:W-:-:S03]  /*0fe0*/  CS2R R44, SRZ ;  /* 0x00000000002c7805 */ /* 0x008fc6000001ff00 */
[----:B------:R2:W-:Y:S01]  /*0ff0*/  LDGSTS.E.BYPASS.128 [R51+0x12000], desc[UR30][R26.64], P1 ;  /* 0x120000001a337fae */ /* 0x0005e20008901c5e */
[----:B----4-:R-:W-:-:S03]  /*1000*/  CS2R R46, SRZ ;  /* 0x00000000002e7805 */ /* 0x010fc6000001ff00 */
[----:B------:R3:W-:Y:S01]  /*1010*/  LDGSTS.E.BYPASS.128 [R53+0x12000], desc[UR30][R28.64], P6 ;  /* 0x120000001c357fae */ /* 0x0007e2000b101c5e */
[----:B-----5:R-:W-:-:S03]  /*1020*/  CS2R R48, SRZ ;  /* 0x0000000000307805 */ /* 0x020fc6000001ff00 */
[----:B------:R-:W0:Y:S01]  /*1030*/  LDGDEPBAR ;  /* 0x00000000000079af */ /* 0x000e220000000000 */
[----:B--2---:R-:W-:Y:S02]  /*1040*/  CS2R R50, SRZ ;  /* 0x0000000000327805 */ /* 0x004fe4000001ff00 */
[----:B------:R-:W-:Y:S02]  /*1050*/  CS2R R26, SRZ ;  /* 0x00000000001a7805 */ /* 0x000fe4000001ff00 */
[----:B---3--:R-:W-:Y:S02]  /*1060*/  CS2R R52, SRZ ;  /* 0x0000000000347805 */ /* 0x008fe4000001ff00 */
[----:B------:R-:W-:Y:S01]  /*1070*/  CS2R R28, SRZ ;  /* 0x00000000001c7805 */ /* 0x000fe2000001ff00 */
[----:B-1----:R-:W-:Y:S06]  /*1080*/  @!P0 BRA `(.L_x_0) ;  /* 0x0000000800a88947 */ /* 0x002fec0003800000 */
[----:B------:R-:W-:Y:S01]  /*1090*/  LOP3.LUT R9, R16, 0x7, RZ, 0xc0, !PT ;  /* 0x0000000710097812 */ /* 0x000fe200078ec0ff */
[----:B------:R-:W-:Y:S01]  /*10a0*/  USHF.R.S32.HI UR8, URZ, 0x1f, UR4 ;  /* 0x0000001f3f087899 */ /* 0x000fe20008011404 */
[----:B------:R-:W-:Y:S01]  /*10b0*/  CS2R R40, SRZ ;  /* 0x0000000000287805 */ /* 0x000fe2000001ff00 */
[----:B------:R-:W-:Y:S01]  /*10c0*/  USHF.R.S32.HI UR25, URZ, 0x1f, UR37 ;  /* 0x0000001f3f197899 */ /* 0x000fe20008011425 */
[----:B------:R-:W-:Y:S01]  /*10d0*/  CS2R R42, SRZ ;  /* 0x00000000002a7805 */ /* 0x000fe2000001ff00 */
[----:B------:R-:W-:Y:S01]  /*10e0*/  IMAD.WIDE.U32 R6, R9, 0x10, R6 ;  /* 0x0000001009067825 */ /* 0x000fe200078e0006 */
[----:B------:R-:W-:Y:S01]  /*10f0*/  ULEA.HI UR8, UR8, UR4, URZ, 0x6 ;  /* 0x0000000408087291 */ /* 0x000fe2000f8f303f */
[----:B------:R-:W-:Y:S01]  /*1100*/  CS2R R44, SRZ ;  /* 0x00000000002c7805 */ /* 0x000fe2000001ff00 */
[----:B------:R-:W-:Y:S01]  /*1110*/  UIMAD.WIDE.U32 UR28, UR37, 0x6, URZ ;  /* 0x00000006251c78a5 */ /* 0x000fe2000f8e003f */
[----:B------:R-:W-:Y:S02]  /*1120*/  CS2R R46, SRZ ;  /* 0x00000000002e7805 */ /* 0x000fe4000001ff00 */
[----:B------:R-:W-:Y:S01]  /*1130*/  IADD3 R62, P0, R6, 0x180, RZ ;  /* 0x00000180063e7810 */ /* 0x000fe20007f1e0ff */
[----:B------:R-:W-:Y:S01]  /*1140*/  UIMAD UR26, UR25, 0x6, URZ ;  /* 0x00000006191a78a4 */ /* 0x000fe2000f8e023f */
[----:B------:R-:W-:Y:S01]  /*1150*/  CS2R R48, SRZ ;  /* 0x0000000000307805 */ /* 0x000fe2000001ff00 */
[----:B------:R-:W-:Y:S01]  /*1160*/  USHF.R.S32.HI UR27, URZ, 0x6, UR8 ;  /* 0x000000063f1b7899 */ /* 0x000fe20008011408 */
[----:B------:R-:W-:Y:S01]  /*1170*/  CS2R R50, SRZ ;  /* 0x0000000000327805 */ /* 0x000fe2000001ff00 */
[----:B------:R-:W-:Y:S01]  /*1180*/  IMAD.X R65, RZ, RZ, R7, P0 ;  /* 0x000000ffff417224 */ /* 0x000fe200000e0607 */
[----:B------:R-:W-:-:S02]  /*1190*/  CS2R R52, SRZ ;  /* 0x0000000000347805 */ /* 0x000fc4000001ff00 */
[----:B------:R-:W-:Y:S02]  /*11a0*/  CS2R R54, SRZ ;  /* 0x0000000000367805 */ /* 0x000fe4000001ff00 */
[----:B------:R-:W-:Y:S02]  /*11b0*/  CS2R R24, SRZ ;  /* 0x0000000000187805 */ /* 0x000fe4000001ff00 */
[----:B------:R-:W-:Y:S02]  /*11c0*/  CS2R R26, SRZ ;  /* 0x00000000001a7805 */ /* 0x000fe4000001ff00 */
[----:B------:R-:W-:Y:S02]  /*11d0*/  CS2R R28, SRZ ;  /* 0x00000000001c7805 */ /* 0x000fe4000001ff00 */
[----:B------:R-:W-:Y:S02]  /*11e0*/  CS2R R30, SRZ ;  /* 0x00000000001e7805 */ /* 0x000fe4000001ff00 */
[----:B------:R-:W-:-:S02]  /*11f0*/  CS2R R32, SRZ ;  /* 0x0000000000207805 */ /* 0x000fc4000001ff00 */
[----:B------:R-:W-:Y:S02]  /*1200*/  CS2R R34, SRZ ;  /* 0x0000000000227805 */ /* 0x000fe4000001ff00 */
[----:B------:R-:W-:Y:S02]  /*1210*/  CS2R R36, SRZ ;  /* 0x0000000000247805 */ /* 0x000fe4000001ff00 */
[----:B------:R-:W-:Y:S01]  /*1220*/  CS2R R38, SRZ ;  /* 0x0000000000267805 */ /* 0x000fe2000001ff00 */
[----:B------:R-:W-:Y:S02]  /*1230*/  UIADD3 UR6, UR7, -0xc0, URZ ;  /* 0xffffff4007067890 */ /* 0x000fe4000fffe03f */
[----:B------:R-:W-:Y:S01]  /*1240*/  UIADD3 UR38, UR5, 0x10000, URZ ;  /* 0x0001000005267890 */ /* 0x000fe2000fffe03f */
[----:B------:R-:W-:Y:S01]  /*1250*/  UMOV UR7, 0x2 ;  /* 0x0000000200077882 */ /* 0x000fe20000000000 */
[----:B------:R-:W-:Y:S01]  /*1260*/  UMOV UR24, 0xffffffff ;  /* 0xffffffff00187882 */ /* 0x000fe20000000000 */
[----:B------:R-:W-:-:S02]  /*1270*/  USHF.L.U64.HI UR25, UR37, 0x1, UR25 ;  /* 0x0000000125197899 */ /* 0x000fc40008010219 */
[----:B------:R-:W-:Y:S02]  /*1280*/  UIADD3 UR26, UR29, UR26, URZ ;  /* 0x0000001a1d1a7290 */ /* 0x000fe4000fffe03f */
[----:B------:R-:W-:Y:S01]  /*1290*/  UIADD3 UR39, UR27, -0x3, URZ ;  /* 0xfffffffd1b277890 */ /* 0x000fe2000fffe03f */
[----:B------:R-:W-:-:S11]  /*12a0*/  UMOV UR4, URZ ;  /* 0x0000003f00047c82 */ /* 0x000fd60008000000 */
.L_x_1:
[----:B------:R-:W-:Y:S01]  /*12b0*/  UIADD3 UR24, UR24, 0x1, URZ ;  /* 0x0000000118187890 */ /* 0x000fe2000fffe03f */
[----:B------:R-:W-:-:S04]  /*12c0*/  DEPBAR.LE SB0, 0x4 ;  /* 0x000081000000791a */ /* 0x000fc80000000000 */
[----:B------:R-:W-:Y:S01]  /*12d0*/  BAR.SYNC.DEFER_BLOCKING 0x0 ;  /* 0x0000000000007b1d */ /* 0x000fe20000010000 */
[----:B------:R-:W-:Y:S01]  /*12e0*/  UISETP.GT.AND UP0, UPT, UR24, 0x3, UPT ;  /* 0x000000031800788c */ /* 0x000fe2000bf04270 */
[----:B------:R-:W-:Y:S01]  /*12f0*/  ISETP.GE.AND P0, PT, R17, UR6, PT ;  /* 0x0000000611007c0c */ /* 0x000fe2000bf06270 */
[----:B------:R-:W-:Y:S01]  /*1300*/  UISETP.GE.AND UP1, UPT, UR4, UR39, UPT ;  /* 0x000000270400728c */ /* 0x000fe2000bf26270 */
[----:B------:R-:W-:Y:S01]  /*1310*/  ISETP.GE.AND P1, PT, R15, UR6, PT ;  /* 0x000000060f007c0c */ /* 0x000fe2000bf26270 */
[----:B------:R-:W-:Y:S01]  /*1320*/  USEL UR24, UR24, URZ, !UP0 ;  /* 0x0000003f18187287 */ /* 0x000fe2000c000000 */
[----:B--2---:R-:W-:Y:S01]  /*1330*/  SEL R6, RZ, 0x10, P0 ;  /* 0x00000010ff067807 */ /* 0x004fe20000000000 */
[----:B------:R-:W-:Y:S01]  /*1340*/  UMOV UR23, 0x80000020 ;  /* 0x8000002000177882 */ /* 0x000fe20000000000 */
[----:B------:R-:W-:Y:S01]  /*1350*/  UMOV UR21, 0x40000040 ;  /* 0x4000004000157882 */ /* 0x000fe20000000000 */
[----:B------:R-:W-:Y:S01]  /*1360*/  ULEA UR29, UR24, UR5, 0xe ;  /* 0x00000005181d7291 */ /* 0x000fe2000f8e703f */
[----:B------:R-:W-:Y:S01]  /*1370*/  PLOP3.LUT P3, PT, PT, PT, UP1, 0x80, 0x0 ;  /* 0x000000000000781c */ /* 0x000fe20003f6f018 */
[----:B------:R-:W-:Y:S01]  /*1380*/  ULEA UR8, UR24, UR38, 0xc ;  /* 0x0000002618087291 */ /* 0x000fe2000f8e603f */
[----:B------:R-:W-:Y:S01]  /*1390*/  SEL R7, RZ, 0x10, P1 ;  /* 0x00000010ff077807 */ /* 0x000fe20000800000 */
[----:B------:R-:W-:Y:S01]  /*13a0*/  USHF.R.U32.HI UR9, URZ, 0x4, UR29 ;  /* 0x000000043f097899 */ /* 0x000fe2000801161d */
[----:B------:R-:W-:Y:S01]  /*13b0*/  SEL R6, R6, RZ, !P3 ;  /* 0x000000ff06067207 */ /* 0x000fe20005800000 */
[----:B------:R-:W-:Y:S01]  /*13c0*/  USHF.R.U32.HI UR10, URZ, 0x4, UR8 ;  /* 0x000000043f0a7899 */ /* 0x000fe20008011608 */
[----:B------:R-:W-:Y:S01]  /*13d0*/  ISETP.GE.AND P2, PT, R59, UR6, PT ;  /* 0x000000063b007c0c */ /* 0x000fe2000bf46270 */
[----:B------:R-:W-:Y:S01]  /*13e0*/  USGXT.U32 UR9, UR9, 0xe ;  /* 0x0000000e0909789a */ /* 0x000fe20008000000 */
[----:B------:R-:W-:Y:S01]  /*13f0*/  ISETP.NE.U32.AND P0, PT, R6, RZ, PT ;  /* 0x000000ff0600720c */ /* 0x000fe20003f05070 */
[----:B------:R-:W-:Y:S01]  /*1400*/  USGXT.U32 UR10, UR10, 0xe ;  /* 0x0000000e0a0a789a */ /* 0x000fe20008000000 */
[----:B------:R-:W-:Y:S01]  /*1410*/  SEL R7, R7, RZ, !P3 ;  /* 0x000000ff07077207 */ /* 0x000fe20005800000 */
[----:B------:R-:W-:Y:S01]  /*1420*/  ULOP3.LUT UR20, UR9, 0x4000000, URZ, 0xfc, !UPT ;  /* 0x0400000009147892 */ /* 0x000fe2000f8efc3f */
[----:B------:R-:W-:Y:S01]  /*1430*/  SEL R8, RZ, 0x10, P2 ;  /* 0x00000010ff087807 */ /* 0x000fe20001000000 */
[----:B------:R-:W-:Y:S01]  /*1440*/  ULOP3.LUT UR22, UR10, 0x1000000, URZ, 0xfc, !UPT ;  /* 0x010000000a167892 */ /* 0x000fe2000f8efc3f */
[----:B------:R-:W-:Y:S01]  /*1450*/  WARPGROUP.ARRIVE ;  /* 0x00000000000079c5 */ /* 0x000fe20000000000 */
[----:B------:R-:W-:Y:S01]  /*1460*/  UIADD3 UR10, UR8, 0x400, URZ ;  /* 0x00000400080a7890 */ /* 0x000fe2000fffe03f */
[----:B------:R-:W-:Y:S01]  /*1470*/  ISETP.NE.U32.AND P1, PT, R7, RZ, PT ;  /* 0x000000ff0700720c */ /* 0x000fe20003f25070 */
[----:B------:R-:W-:Y:S01]  /*1480*/  UIADD3 UR9, UR29, 0x20, URZ ;  /* 0x000000201d097890 */ /* 0x000fe2000fffe03f */
[----:B------:R-:W-:Y:S01]  /*1490*/  SEL R8, R8, RZ, !P3 ;  /* 0x000000ff08087207 */ /* 0x000fe20005800000 */
[----:B------:R-:W-:Y:S01]  /*14a0*/  USHF.R.U32.HI UR10, URZ, 0x4, UR10 ;  /* 0x000000043f0a7899 */ /* 0x000fe2000801160a */
[----:B------:R-:W-:Y:S01]  /*14b0*/  IMAD.MOV.U32 R6, RZ, RZ, R62 ;  /* 0x000000ffff067224 */ /* 0x000fe200078e003e */
[----:B------:R-:W-:Y:S01]  /*14c0*/  USHF.R.U32.HI UR9, URZ, 0x4, UR9 ;  /* 0x000000043f097899 */ /* 0x000fe20008011609 */
[----:B------:R-:W-:Y:S01]  /*14d0*/  HGMMA.64x32x16.F32 R40, gdesc[UR20].tnspB, R40 ;  /* 0x40600000142879f0 */ /* 0x000fe20008700828 */
[----:B------:R-:W-:Y:S01]  /*14e0*/  USGXT.U32 UR10, UR10, 0xe ;  /* 0x0000000e0a0a789a */ /* 0x000fe20008000000 */
[----:B------:R-:W-:Y:S01]  /*14f0*/  IMAD.MOV.U32 R7, RZ, RZ, R65 ;  /* 0x000000ffff077224 */ /* 0x000fe200078e0041 */
[----:B------:R-:W-:Y:S01]  /*1500*/  USGXT.U32 UR9, UR9, 0xe ;  /* 0x0000000e0909789a */ /* 0x000fe20008000000 */
[----:B------:R-:W-:Y:S01]  /*1510*/  ISETP.NE.U32.AND P2, PT, R8, RZ, PT ;  /* 0x000000ff0800720c */ /* 0x000fe20003f45070 */
[----:B------:R-:W-:Y:S01]  /*1520*/  ULOP3.LUT UR18, UR10, 0x1000000, URZ, 0xfc, !UPT ;  /* 0x010000000a127892 */ /* 0x000fe2000f8efc3f */
[----:B------:R-:W-:Y:S01]  /*1530*/  IADD3 R8, P3, R2, UR28, RZ ;  /* 0x0000001c02087c10 */ /* 0x000fe2000ff7e0ff */
[----:B------:R-:W-:Y:S01]  /*1540*/  ULOP3.LUT UR16, UR9, 0x4000000, URZ, 0xfc, !UPT ;  /* 0x0400000009107892 */ /* 0x000fe2000f8efc3f */
[----:B------:R-:W-:Y:S01]  /*1550*/  IADD3 R10, P4, R4, UR28, RZ ;  /* 0x0000001c040a7c10 */ /* 0x000fe2000ff9e0ff */
[----:B------:R-:W-:Y:S01]  /*1560*/  UMOV UR19, 0x80000020 ;  /* 0x8000002000137882 */ /* 0x000fe20000000000 */
[----:B------:R-:W-:Y:S01]  /*1570*/  UMOV UR17, 0x40000040 ;  /* 0x4000004000117882 */ /* 0x000fe20000000000 */
[----:B------:R-:W-:Y:S01]  /*1580*/  UIADD3 UR10, UR8, 0x800, URZ ;  /* 0x00000800080a7890 */ /* 0x000fe2000fffe03f */
[----:B------:R-:W-:Y:S01]  /*1590*/  IADD3.X R9, R3, UR26, RZ, P3, !PT ;  /* 0x0000001a03097c10 */ /* 0x000fe20009ffe4ff */
[----:B------:R-:W-:-:S02]  /*15a0*/  UIADD3 UR9, UR29, 0x40, URZ ;  /* 0x000000401d097890 */ /* 0x000fc4000fffe03f */
[----:B------:R-:W-:Y:S02]  /*15b0*/  USHF.R.U32.HI UR10, URZ, 0x4, UR10 ;  /* 0x000000043f0a7899 */ /* 0x000fe4000801160a */
[----:B------:R-:W-:Y:S02]  /*15c0*/  USHF.R.U32.HI UR9, URZ, 0x4, UR9 ;  /* 0x000000043f097899 */ /* 0x000fe40008011609 */
[----:B------:R-:W-:Y:S02]  /*15d0*/  USGXT.U32 UR10, UR10, 0xe ;  /* 0x0000000e0a0a789a */ /* 0x000fe40008000000 */
[----:B------:R-:W-:Y:S02]  /*15e0*/  USGXT.U32 UR9, UR9, 0xe ;  /* 0x0000000e0909789a */ /* 0x000fe40008000000 */
[----:B------:R-:W-:Y:S02]  /*15f0*/  ULOP3.LUT UR14, UR10, 0x1000000, URZ, 0xfc, !UPT ;  /* 0x010000000a0e7892 */ /* 0x000fe4000f8efc3f */
[----:B------:R-:W-:Y:S01]  /*1600*/  ULOP3.LUT UR12, UR9, 0x4000000, URZ, 0xfc, !UPT ;  /* 0x04000000090c7892 */ /* 0x000fe2000f8efc3f */
[----:B------:R-:W-:Y:S01]  /*1610*/  UMOV UR15, 0x80000020 ;  /* 0x80000020000f7882 */ /* 0x000fe20000000000 */
[----:B------:R-:W-:Y:S01]  /*1620*/  UMOV UR13, 0x40000040 ;  /* 0x40000040000d7882 */ /* 0x000fe20000000000 */
[----:B------:R-:W-:-:S02]  /*1630*/  UIADD3 UR9, UR8, 0xc00, URZ ;  /* 0x00000c0008097890 */ /* 0x000fc4000fffe03f */
[----:B------:R-:W-:Y:S02]  /*1640*/  UIADD3 UR8, UR29, 0x60, URZ ;  /* 0x000000601d087890 */ /* 0x000fe4000fffe03f */
[----:B------:R-:W-:Y:S02]  /*1650*/  UIADD3 UR10, UR29, 0x2000, URZ ;  /* 0x000020001d0a7890 */ /* 0x000fe4000fffe03f */
[----:B------:R-:W-:Y:S02]  /*1660*/  USHF.R.U32.HI UR9, URZ, 0x4, UR9 ;  /* 0x000000043f097899 */ /* 0x000fe40008011609 */
[----:B------:R-:W-:Y:S02]  /*1670*/  USHF.R.U32.HI UR8, URZ, 0x4, UR8 ;  /* 0x000000043f087899 */ /* 0x000fe40008011608 */
[----:B------:R-:W-:Y:S02]  /*1680*/  USHF.R.U32.HI UR10, URZ, 0x4, UR10 ;  /* 0x000000043f0a7899 */ /* 0x000fe4000801160a */
[----:B------:R-:W-:-:S02]  /*1690*/  USGXT.U32 UR9, UR9, 0xe ;  /* 0x0000000e0909789a */ /* 0x000fc40008000000 */
[----:B------:R-:W-:Y:S02]  /*16a0*/  USGXT.U32 UR8, UR8, 0xe ;  /* 0x0000000e0808789a */ /* 0x000fe40008000000 */
[----:B------:R-:W-:Y:S02]  /*16b0*/  USGXT.U32 UR10, UR10, 0xe ;  /* 0x0000000e0a0a789a */ /* 0x000fe40008000000 */
[----:B------:R-:W-:Y:S02]  /*16c0*/  ULOP3.LUT UR9, UR9, 0x1000000, URZ, 0xfc, !UPT ;  /* 0x0100000009097892 */ /* 0x000fe4000f8efc3f */
[----:B------:R-:W-:Y:S02]  /*16d0*/  ULOP3.LUT UR8, UR8, 0x4000000, URZ, 0xfc, !UPT ;  /* 0x0400000008087892 */ /* 0x000fe4000f8efc3f */
[----:B------:R-:W-:Y:S01]  /*16e0*/  ULOP3.LUT UR20, UR10, 0x4000000, URZ, 0xfc, !UPT ;  /* 0x040000000a147892 */ /* 0x000fe2000f8efc3f */
[----:B------:R-:W-:Y:S02]  /*16f0*/  UMOV UR11, 0x80000020 ;  /* 0x80000020000b7882 */ /* 0x000fe40000000000 */
[----:B------:R-:W-:Y:S01]  /*1700*/  UMOV UR10, UR9 ;  /* 0x00000009000a7c82 */ /* 0x000fe20008000000 */
[----:B------:R-:W-:Y:S01]  /*1710*/  UMOV UR9, 0x40000040 ;  /* 0x4000004000097882 */ /* 0x000fe20000000000 */
[----:B------:R-:W-:Y:S01]  /*1720*/  UMOV UR21, 0x40000040 ;  /* 0x4000004000157882 */ /* 0x000fe20000000000 */
[----:B------:R-:W-:-:S02]  /*1730*/  UIADD3 UR7, UR7, 0x1, URZ ;  /* 0x0000000107077890 */ /* 0x000fc4000fffe03f */
[----:B------:R-:W-:Y:S01]  /*1740*/  UIADD3 UR4, UR4, 0x1, URZ ;  /* 0x0000000104047890 */ /* 0x000fe2000fffe03f */
[----:B------:R-:W-:Y:S01]  /*1750*/  HGMMA.64x32x16.F32 R40, gdesc[UR16].tnspB, R40 ;  /* 0x40600000102879f0 */ /* 0x000fe20008700828 */
[----:B------:R-:W-:Y:S01]  /*1760*/  UMOV UR17, 0x40000040 ;  /* 0x4000004000117882 */ /* 0x000fe20000000000 */
[----:B------:R-:W-:Y:S02]  /*1770*/  UISETP.GT.AND UP0, UPT, UR7, 0x3, UPT ;  /* 0x000000030700788c */ /* 0x000fe4000bf04270 */
[----:B------:R-:W-:Y:S02]  /*1780*/  ULEA UR28, UP1, UR37, UR28, 0x1 ;  /* 0x0000001c251c7291 */ /* 0x000fe4000f82083f */
[----:B------:R-:W-:Y:S02]  /*1790*/  USEL UR7, UR7, URZ, !UP0 ;  /* 0x0000003f07077287 */ /* 0x000fe4000c000000 */
[----:B------:R-:W-:Y:S02]  /*17a0*/  UISETP.NE.AND UP0, UPT, UR27, UR4, UPT ;  /* 0x000000041b00728c */ /* 0x000fe4000bf05270 */
[----:B------:R-:W-:Y:S01]  /*17b0*/  UIADD3 UR6, UR6, -0x40, URZ ;  /* 0xffffffc006067890 */ /* 0x000fe2000fffe03f */
[----:B------:R-:W-:Y:S01]  /*17c0*/  HGMMA.64x32x16.F32 R40, gdesc[UR12].tnspB, R40 ;  /* 0x406000000c2879f0 */ /* 0x000fe20008700828 */
[----:B------:R-:W-:-:S03]  /*17d0*/  UMOV UR13, 0x40000040 ;  /* 0x40000040000d7882 */ /* 0x000fc60000000000 */
[----:B------:R-:W-:Y:S01]  /*17e0*/  HGMMA.64x32x16.F32 R40, gdesc[UR8].tnspB, R40 ;  /* 0x40600000082879f0 */ /* 0x000fe20008700828 */
[----:B------:R-:W-:Y:S01]  /*17f0*/  UIADD3 UR8, UR29, 0x2020, URZ ;  /* 0x000020201d087890 */ /* 0x000fe2000fffe03f */
[----:B------:R-:W-:Y:S02]  /*1800*/  UMOV UR9, 0x40000040 ;  /* 0x4000004000097882 */ /* 0x000fe40000000000 */
[----:B------:R-:W-:Y:S01]  /*1810*/  HGMMA.64x32x16.F32 R24, gdesc[UR20].tnspB, R24 ;  /* 0x40600000141879f0 */ /* 0x000fe20008700818 */
[----:B------:R-:W-:-:S04]  /*1820*/  USHF.R.U32.HI UR8, URZ, 0x4, UR8 ;  /* 0x000000043f087899 */ /* 0x000fc80008011608 */
[----:B------:R-:W-:-:S04]  /*1830*/  USGXT.U32 UR8, UR8, 0xe ;  /* 0x0000000e0808789a */ /* 0x000fc80008000000 */
[----:B------:R-:W-:Y:S02]  /*1840*/  ULOP3.LUT UR16, UR8, 0x4000000, URZ, 0xfc, !UPT ;  /* 0x0400000008107892 */ /* 0x000fe4000f8efc3f */
[----:B------:R-:W-:Y:S02]  /*1850*/  UIADD3 UR8, UR29, 0x2040, URZ ;  /* 0x000020401d087890 */ /* 0x000fe4000fffe03f */
[----:B------:R-:W-:Y:S02]  /*1860*/  UIADD3 UR29, UR29, 0x2060, URZ ;  /* 0x000020601d1d7890 */ /* 0x000fe4000fffe03f */
[----:B------:R-:W-:-:S04]  /*1870*/  USHF.R.U32.HI UR8, URZ, 0x4, UR8 ;  /* 0x000000043f087899 */ /* 0x000fc80008011608 */
[----:B------:R-:W-:-:S04]  /*1880*/  USGXT.U32 UR8, UR8, 0xe ;  /* 0x0000000e0808789a */ /* 0x000fc80008000000 */
[----:B------:R-:W-:Y:S02]  /*1890*/  ULOP3.LUT UR12, UR8, 0x4000000, URZ, 0xfc, !UPT ;  /* 0x04000000080c7892 */ /* 0x000fe4000f8efc3f */
[----:B------:R-:W-:-:S04]  /*18a0*/  USHF.R.U32.HI UR8, URZ, 0x4, UR29 ;  /* 0x000000043f087899 */ /* 0x000fc8000801161d */
[----:B------:R-:W-:-:S04]  /*18b0*/  USGXT.U32 UR8, UR8, 0xe ;  /* 0x0000000e0808789a */ /* 0x000fc80008000000 */
[----:B------:R-:W-:Y:S01]  /*18c0*/  ULOP3.LUT UR8, UR8, 0x4000000, URZ, 0xfc, !UPT ;  /* 0x0400000008087892 */ /* 0x000fe2000f8efc3f */
[----:B------:R-:W-:Y:S04]  /*18d0*/  HGMMA.64x32x16.F32 R24, gdesc[UR16].tnspB, R24 ;  /* 0x40600000101879f0 */ /* 0x000fe80008700818 */
[----:B------:R-:W-:Y:S04]  /*18e0*/  HGMMA.64x32x16.F32 R24, gdesc[UR12].tnspB, R24 ;  /* 0x406000000c1879f0 */ /* 0x000fe80008700818 */
[----:B------:R-:W-:Y:S01]  /*18f0*/  HGMMA.64x32x16.F32 R24, gdesc[UR8].tnspB, R24, gsb0 ;  /* 0x40600000081879f0 */ /* 0x000fe20008000818 */
[----:B------:R-:W-:-:S02]  /*1900*/  ULEA UR8, UR7, UR5, 0xe ;  /* 0x0000000507087291 */ /* 0x000fc4000f8e703f */
[----:B------:R-:W-:-:S04]  /*1910*/  ULEA UR9, UR7, UR38, 0xc ;  /* 0x0000002607097291 */ /* 0x000fc8000f8e603f */
[----:B------:R-:W-:Y:S02]  /*1920*/  LEA R11, R60, UR8, 0x1 ;  /* 0x000000083c0b7c11 */ /* 0x000fe4000f8e08ff */
[----:B------:R-:W-:Y:S02]  /*1930*/  LEA R61, R56, UR8, 0x1 ;  /* 0x00000008383d7c11 */ /* 0x000fe4000f8e08ff */
[----:B------:R-:W-:Y:S02]  /*1940*/  LEA R63, R18, UR8, 0x1 ;  /* 0x00000008123f7c11 */ /* 0x000fe4000f8e08ff */
[----:B------:R-:W-:Y:S02]  /*1950*/  LEA R65, R19, UR8, 0x1 ;  /* 0x0000000813417c11 */ /* 0x000fe4000f8e08ff */
[----:B------:R-:W-:Y:S02]  /*1960*/  LEA R67, R20, UR8, 0x1 ;  /* 0x0000000814437c11 */ /* 0x000fe4000f8e08ff */
[----:B------:R-:W-:-:S02]  /*1970*/  LEA R69, R21, UR8, 0x1 ;  /* 0x0000000815457c11 */ /* 0x000fc4000f8e08ff */
[----:B------:R-:W-:Y:S02]  /*1980*/  LEA R62, R22, UR8, 0x1 ;  /* 0x00000008163e7c11 */ /* 0x000fe4000f8e08ff */
[----:B------:R-:W-:Y:S01]  /*1990*/  LEA R64, R23, UR8, 0x1 ;  /* 0x0000000817407c11 */ /* 0x000fe2000f8e08ff */
[----:B------:R-:W-:Y:S02]  /*19a0*/  WARPGROUP.DEPBAR.LE gsb0, 0x1 ;  /* 0x00008000000079c5 */ /* 0x000fe40000010100 */
[----:B------:R-:W-:Y:S06]  /*19b0*/  BAR.SYNC.DEFER_BLOCKING 0x0 ;  /* 0x0000000000007b1d */ /* 0x000fec0000010000 */
[----:B------:R-:W-:Y:S01]  /*19c0*/  @!PT LDS RZ, [RZ] ;  /* 0x00000000fffff984 */ /* 0x000fe20000000800 */
[----:B------:R-:W-:Y:S01]  /*19d0*/  @!PT LDS RZ, [RZ] ;  /* 0x00000000fffff984 */ /* 0x000fe20000000800 */
[----:B------:R-:W-:Y:S01]  /*19e0*/  @!PT LDS RZ, [RZ] ;  /* 0x00000000fffff984 */ /* 0x000fe20000000800 */
[----:B------:R1:W-:Y:S04]  /*19f0*/  LDGSTS.E.BYPASS.128 [R11], desc[UR30][R6.64], P0 ;  /* 0x00000000060b7fae */ /* 0x0003e80008101c5e */
[----:B------:R2:W-:Y:S04]  /*1a00*/  LDGSTS.E.BYPASS.128 [R61], desc[UR30][R6.64], P0 ;  /* 0x00000000063d7fae */ /* 0x0005e80008101c5e */
[----:B------:R3:W-:Y:S04]  /*1a10*/  LDGSTS.E.BYPASS.128 [R63], desc[UR30][R6.64], P0 ;  /* 0x00000000063f7fae */ /* 0x0007e80008101c5e */
[----:B------:R-:W-:Y:S01]  /*1a20*/  LDGSTS.E.BYPASS.128 [R65], desc[UR30][R6.64], P0 ;  /* 0x0000000006417fae */ /* 0x000fe20008101c5e */
[----:B-1----:R-:W-:Y:S01]  /*1a30*/  IADD3.X R11, R5, UR26, RZ, P4, !PT ;  /* 0x0000001a050b7c10 */ /* 0x002fe2000a7fe4ff */
[----:B------:R-:W-:-:S02]  /*1a40*/  UIADD3.X UR26, UR26, UR25, URZ, UP1, !UPT ;  /* 0x000000191a1a7290 */ /* 0x000fc40008ffe43f */
[----:B------:R-:W-:Y:S01]  /*1a50*/  LDGSTS.E.BYPASS.128 [R67], desc[UR30][R6.64], P0 ;  /* 0x0000000006437fae */ /* 0x000fe20008101c5e */
[----:B--2---:R-:W-:-:S03]  /*1a60*/  LEA R61, R57, UR9, 0x1 ;  /* 0x00000009393d7c11 */ /* 0x004fc6000f8e08ff */
[----:B------:R-:W-:Y:S01]  /*1a70*/  LDGSTS.E.BYPASS.128 [R69], desc[UR30][R6.64], P0 ;  /* 0x0000000006457fae */ /* 0x000fe20008101c5e */
[----:B---3--:R-:W-:-:S03]  /*1a80*/  LEA R63, R58, UR9, 0x1 ;  /* 0x000000093a3f7c11 */ /* 0x008fc6000f8e08ff */
[----:B------:R1:W-:Y:S04]  /*1a90*/  LDGSTS.E.BYPASS.128 [R62], desc[UR30][R6.64], P0 ;  /* 0x00000000063e7fae */ /* 0x0003e80008101c5e */
[----:B------:R2:W-:Y:S04]  /*1aa0*/  LDGSTS.E.BYPASS.128 [R64], desc[UR30][R6.64], P0 ;  /* 0x0000000006407fae */ /* 0x0005e80008101c5e */
[----:B------:R-:W0:Y:S04]  /*1ab0*/  LDGDEPBAR ;  /* 0x00000000000079af */ /* 0x000e280000000000 */
[----:B------:R2:W-:Y:S01]  /*1ac0*/  LDGSTS.E.BYPASS.128 [R61], desc[UR30][R8.64], P1 ;  /* 0x00000000083d7fae */ /* 0x0005e20008901c5e */
[----:B------:R-:W-:-:S02]  /*1ad0*/  PLOP3.LUT P1, PT, PT, PT, UP0, 0x80, 0x0 ;  /* 0x000000000000781c */ /* 0x000fc40003f2f008 */
[----:B-1----:R-:W-:Y:S01]  /*1ae0*/  IADD3 R62, P0, R6, 0x80, RZ ;  /* 0x00000080063e7810 */ /* 0x002fe20007f1e0ff */
[----:B------:R2:W-:Y:S04]  /*1af0*/  LDGSTS.E.BYPASS.128 [R63], desc[UR30][R10.64], P2 ;  /* 0x000000000a3f7fae */ /* 0x0005e80009101c5e */
[----:B------:R-:W0:Y:S01]  /*1b00*/  LDGDEPBAR ;  /* 0x00000000000079af */ /* 0x000e220000000000 */
[----:B------:R-:W-:-:S05]  /*1b10*/  IMAD.X R65, RZ, RZ, R7, P0 ;  /* 0x000000ffff417224 */ /* 0x000fca00000e0607 */
[----:B------:R-:W-:Y:S05]  /*1b20*/  @P1 BRA `(.L_x_1) ;  /* 0xfffffff400e01947 */ /* 0x000fea000383ffff */
.L_x_0:
[----:B------:R-:W-:Y:S01]  /*1b30*/  IMAD.SHL.U32 R16, R16, 0x2, RZ ;  /* 0x0000000210107824 */ /* 0x000fe200078e00ff */
[----:B------:R-:W-:Y:S02]  /*1b40*/  WARPGROUP.DEPBAR.LE gsb0, 0x0 ;  /* 0x00008000000079c5 */ /* 0x000fe40000010000 */
[----:B------:R-:W-:Y:S01]  /*1b50*/  IMAD.U32 R3, RZ, RZ, UR34 ;  /* 0x00000022ff037e24 */ /* 0x000fe2000f8e00ff */
[----:B------:R-:W-:-:S04]  /*1b60*/  DEPBAR.LE SB0, 0x0 ;  /* 0x000080000000791a */ /* 0x000fc80000000000 */
[----:B------:R-:W-:Y:S01]  /*1b70*/  LOP3.LUT R16, R16, 0x6, RZ, 0xc0, !PT ;  /* 0x0000000610107812 */ /* 0x000fe200078ec0ff */
[----:B------:R-:W-:Y:S01]  /*1b80*/  IMAD.U32 R5, RZ, RZ, UR35 ;  /* 0x00000023ff057e24 */ /* 0x000fe2000f8e00ff */
[----:B------:R-:W-:Y:S01]  /*1b90*/  F2FP.F16.F32.PACK_AB R40, R41, R40 ;  /* 0x000000282928723e */ /* 0x000fe200000000ff */
[----:B------:R-:W-:Y:S01]  /*1ba0*/  IMAD.U32 R4, RZ, RZ, UR33 ;  /* 0x00000021ff047e24 */ /* 0x000fe2000f8e00ff */
[----:B------:R-:W-:Y:S01]  /*1bb0*/  F2FP.F16.F32.PACK_AB R24, R25, R24 ;  /* 0x000000181918723e */ /* 0x000fe200000000ff */
[----:B------:R-:W-:Y:S01]  /*1bc0*/  IMAD R16, R3, 0x10, R16 ;  /* 0x0000001003107824 */ /* 0x000fe200078e0210 */
[----:B------:R-:W-:Y:S01]  /*1bd0*/  LOP3.LUT R3, R14, 0xe0, RZ, 0xc0, !PT ;  /* 0x000000e00e037812 */ /* 0x000fe200078ec0ff */
[----:B------:R-:W1:Y:S01]  /*1be0*/  LDC.64 R20, c[0x0][0x220] ;  /* 0x00008800ff147b82 */ /* 0x000e620000000a00 */
[----:B------:R-:W-:Y:S02]  /*1bf0*/  LOP3.LUT R2, R5, 0xf8, R14, 0xf8, !PT ;  /* 0x000000f805027812 */ /* 0x000fe400078ef80e */
[----:B------:R-:W-:Y:S01]  /*1c00*/  F2FP.F16.F32.PACK_AB R42, R43, R42 ;  /* 0x0000002a2b2a723e */ /* 0x000fe200000000ff */
[----:B------:R-:W-:Y:S01]  /*1c10*/  IMAD.IADD R3, R16, 0x1, R3 ;  /* 0x0000000110037824 */ /* 0x000fe200078e0203 */
[----:B------:R-:W-:-:S02]  /*1c20*/  LOP3.LUT R2, R2, UR36, RZ, 0xfc, !PT ;  /* 0x0000002402027c12 */ /* 0x000fc4000f8efcff */
[----:B------:R-:W-:Y:S01]  /*1c30*/  F2FP.F16.F32.PACK_AB R44, R45, R44 ;  /* 0x0000002c2d2c723e */ /* 0x000fe200000000ff */
[----:B------:R-:W-:Y:S01]  /*1c40*/  IMAD R3, R4, 0x10, R3 ;  /* 0x0000001004037824 */ /* 0x000fe200078e0203 */
[----:B------:R-:W-:Y:S02]  /*1c50*/  LOP3.LUT R4, R2, 0x400, RZ, 0xfc, !PT ;  /* 0x0000040002047812 */ /* 0x000fe400078efcff */
[----:B--2---:R-:W-:Y:S01]  /*1c60*/  SHF.R.U32.HI R6, RZ, 0x1, R2 ;  /* 0x00000001ff067819 */ /* 0x004fe20000011602 */
[----:B------:R-:W-:Y:S01]  /*1c70*/  VIADD R5, R3, 0x100 ;  /* 0x0000010003057836 */ /* 0x000fe20000000000 */
[----:B------:R-:W-:Y:S02]  /*1c80*/  SHF.R.U32.HI R7, RZ, 0x1, R4 ;  /* 0x00000001ff077819 */ /* 0x000fe40000011604 */
[----:B------:R-:W-:Y:S02]  /*1c90*/  SHF.R.U32.HI R4, RZ, 0x1, R3 ;  /* 0x00000001ff047819 */ /* 0x000fe40000011603 */
[----:B------:R-:W-:-:S02]  /*1ca0*/  SHF.R.U32.HI R5, RZ, 0x1, R5 ;  /* 0x00000001ff057819 */ /* 0x000fc40000011605 */
[----:B------:R-:W-:Y:S02]  /*1cb0*/  LOP3.LUT R6, R6, 0x1f0, RZ, 0xc0, !PT ;  /* 0x000001f006067812 */ /* 0x000fe400078ec0ff */
[----:B------:R-:W-:Y:S02]  /*1cc0*/  LOP3.LUT R4, R4, 0x3f0, RZ, 0xc0, !PT ;  /* 0x000003f004047812 */ /* 0x000fe400078ec0ff */
[----:B------:R-:W-:Y:S02]  /*1cd0*/  LOP3.LUT R5, R5, 0x3ffffff0, RZ, 0xc0, !PT ;  /* 0x3ffffff005057812 */ /* 0x000fe400078ec0ff */
[----:B------:R-:W-:Y:S01]  /*1ce0*/  LOP3.LUT R8, R7, 0x3f0, RZ, 0xc0, !PT ;  /* 0x000003f007087812 */ /* 0x000fe200078ec0ff */
[----:B------:R-:W-:Y:S01]  /*1cf0*/  VIADD R7, R6, UR5 ;  /* 0x0000000506077c36 */ /* 0x000fe20008000000 */
[----:B------:R-:W-:Y:S01]  /*1d00*/  F2FP.F16.F32.PACK_AB R46, R47, R46 ;  /* 0x0000002e2f2e723e */ /* 0x000fe200000000ff */
[----:B------:R-:W-:Y:S01]  /*1d10*/  VIADD R4, R4, UR5 ;  /* 0x0000000504047c36 */ /* 0x000fe20008000000 */
[----:B------:R-:W-:Y:S01]  /*1d20*/  F2FP.F16.F32.PACK_AB R48, R49, R48 ;  /* 0x000000303130723e */ /* 0x000fe200000000ff */
[----:B------:R-:W-:Y:S01]  /*1d30*/  VIADD R6, R5, UR5 ;  /* 0x0000000505067c36 */ /* 0x000fe20008000000 */
[----:B------:R-:W-:Y:S01]  /*1d40*/  F2FP.F16.F32.PACK_AB R50, R51, R50 ;  /* 0x000000323332723e */ /* 0x000fe200000000ff */
[C---:B------:R-:W-:Y:S01]  /*1d50*/  IMAD R23, R3.reuse, 0x2, R4 ;  /* 0x0000000203177824 */ /* 0x040fe200078e0204 */
[----:B------:R-:W-:Y:S01]  /*1d60*/  BAR.SYNC.DEFER_BLOCKING 0x0 ;  /* 0x0000000000007b1d */ /* 0x000fe20000010000 */
[----:B------:R-:W-:Y:S01]  /*1d70*/  IMAD R25, R3, 0x2, R6 ;  /* 0x0000000203197824 */ /* 0x000fe200078e0206 */
[----:B------:R-:W-:Y:S01]  /*1d80*/  F2FP.F16.F32.PACK_AB R52, R53, R52 ;  /* 0x000000343534723e */ /* 0x000fe200000000ff */
[----:B------:R-:W-:Y:S01]  /*1d90*/  VIADD R9, R8, UR5 ;  /* 0x0000000508097c36 */ /* 0x000fe20008000000 */
[----:B------:R-:W-:Y:S01]  /*1da0*/  F2FP.F16.F32.PACK_AB R54, R55, R54 ;  /* 0x000000363736723e */ /* 0x000fe200000000ff */
[C---:B------:R-:W-:Y:S01]  /*1db0*/  IMAD R16, R2.reuse, 0x2, R7 ;  /* 0x0000000202107824 */ /* 0x040fe200078e0207 */
[----:B------:R-:W-:Y:S01]  /*1dc0*/  F2FP.F16.F32.PACK_AB R26, R27, R26 ;  /* 0x0000001a1b1a723e */ /* 0x000fe200000000ff */
[----:B------:R-:W-:Y:S01]  /*1dd0*/  IMAD R22, R2, 0x2, R9 ;  /* 0x0000000202167824 */ /* 0x000fe200078e0209 */
[----:B------:R-:W-:Y:S01]  /*1de0*/  F2FP.F16.F32.PACK_AB R28, R29, R28 ;  /* 0x0000001c1d1c723e */ /* 0x000fe200000000ff */
[----:B------:R-:W-:Y:S01]  /*1df0*/  IMAD.MOV.U32 R3, RZ, RZ, -0x8 ;  /* 0xfffffff8ff037424 */ /* 0x000fe200078e00ff */
[----:B------:R-:W-:-:S02]  /*1e00*/  F2FP.F16.F32.PACK_AB R30, R31, R30 ;  /* 0x0000001e1f1e723e */ /* 0x000fc400000000ff */
[----:B------:R-:W-:Y:S01]  /*1e10*/  F2FP.F16.F32.PACK_AB R32, R33, R32 ;  /* 0x000000202120723e */ /* 0x000fe200000000ff */
[----:B------:R-:W-:Y:S01]  /*1e20*/  IMAD R3, R0, R3, 0x1 ;  /* 0x0000000100037424 */ /* 0x000fe200078e0203 */
[----:B------:R-:W-:Y:S02]  /*1e30*/  F2FP.F16.F32.PACK_AB R34, R35, R34 ;  /* 0x000000222322723e */ /* 0x000fe400000000ff */
[----:B------:R-:W-:Y:S02]  /*1e40*/  F2FP.F16.F32.PACK_AB R36, R37, R36 ;  /* 0x000000242524723e */ /* 0x000fe400000000ff */
[----:B------:R-:W-:Y:S02]  /*1e50*/  F2FP.F16.F32.PACK_AB R38, R39, R38 ;  /* 0x000000262726723e */ /* 0x000fe400000000ff */
[----:B------:R-:W-:Y:S01]  /*1e60*/  VIMNMX R2, R3, 0x8, PT ;  /* 0x0000000803027848 */ /* 0x000fe20003fe0100 */
[----:B------:R-:W-:Y:S01]  /*1e70*/  IMAD.MOV R3, RZ, RZ, -R13 ;  /* 0x000000ffff037224 */ /* 0x000fe200078e0a0d */
[----:B------:R-:W-:Y:S01]  /*1e80*/  LOP3.LUT R14, R14, 0x18, RZ, 0xc0, !PT ;  /* 0x000000180e0e7812 */ /* 0x000fe200078ec0ff */
[----:B------:R2:W-:Y:S02]  /*1e90*/  STS [R23], R40 ;  /* 0x0000002817007388 */ /* 0x0005e40000000800 */
[----:B------:R-:W-:-:S02]  /*1ea0*/  IMAD R3, R2, R3, R12 ;  /* 0x0000000302037224 */ /* 0x000fc400078e020c */
[----:B------:R-:W-:Y:S01]  /*1eb0*/  IMAD R27, R13, 0x20, R14 ;  /* 0x000000200d1b7824 */ /* 0x000fe200078e020e */
[----:B------:R-:W-:Y:S01]  /*1ec0*/  STS [R25+0x200], R42 ;  /* 0x0002002a19007388 */ /* 0x000fe20000000800 */
[----:B------:R-:W-:-:S03]  /*1ed0*/  IMAD R3, R0, 0x8, R3 ;  /* 0x0000000800037824 */ /* 0x000fc600078e0203 */
[----:B------:R-:W-:Y:S01]  /*1ee0*/  STS [R23+0x10], R44 ;  /* 0x0000102c17007388 */ /* 0x000fe20000000800 */
[----:B------:R-:W-:Y:S01]  /*1ef0*/  IMAD.SHL.U32 R0, R3, 0x80, RZ ;  /* 0x0000008003007824 */ /* 0x000fe200078e00ff */
[----:B--2---:R-:W2:Y:S01]  /*1f00*/  LDC R40, c[0x0][0x238] ;  /* 0x00008e00ff287b82 */ /* 0x004ea20000000800 */
[----:B------:R-:W-:Y:S01]  /*1f10*/  ISETP.GE.AND P0, PT, R27, UR32, PT ;  /* 0x000000201b007c0c */ /* 0x000fe2000bf06270 */
[----:B------:R-:W-:Y:S02]  /*1f20*/  STS [R25+0x210], R46 ;  /* 0x0002102e19007388 */ /* 0x000fe40000000800 */
[C---:B------:R-:W-:Y:S02]  /*1f30*/  LOP3.LUT R2, R0.reuse, R15, RZ, 0xfc, !PT ;  /* 0x0000000f00027212 */ /* 0x040fe400078efcff */
[----:B------:R-:W-:Y:S01]  /*1f40*/  STS [R23+0x20], R48 ;  /* 0x0000203017007388 */ /* 0x000fe20000000800 */
[----:B------:R-:W-:Y:S02]  /*1f50*/  LOP3.LUT R15, R0, 0x20, R15, 0xfe, !PT ;  /* 0x00000020000f7812 */ /* 0x000fe400078efe0f */
[----:B------:R-:W-:Y:S01]  /*1f60*/  ISETP.LT.AND P1, PT, R2, 0x1, !P0 ;  /* 0x000000010200780c */ /* 0x000fe20004721270 */
[----:B------:R-:W-:Y:S01]  /*1f70*/  STS [R25+0x220], R50 ;  /* 0x0002203219007388 */ /* 0x000fe20000000800 */
[----:B------:R-:W-:-:S02]  /*1f80*/  ISETP.LT.AND P2, PT, R15, 0x1, !P0 ;  /* 0x000000010f00780c */ /* 0x000fc40004741270 */
[----:B------:R-:W-:Y:S01]  /*1f90*/  ISETP.LT.AND P0, PT, R0, RZ, !P0 ;  /* 0x000000ff0000720c */ /* 0x000fe20004701270 */
[----:B------:R-:W-:Y:S04]  /*1fa0*/  STS [R23+0x30], R52 ;  /* 0x0000303417007388 */ /* 0x000fe80000000800 */
[----:B------:R-:W-:Y:S01]  /*1fb0*/  STS [R25+0x230], R54 ;  /* 0x0002303619007388 */ /* 0x000fe20000000800 */
[----:B------:R-:W-:Y:S01]  /*1fc0*/  BAR.SYNC.DEFER_BLOCKING 0x0 ;  /* 0x0000000000007b1d */ /* 0x000fe20000010000 */
[-C--:B--2---:R-:W-:Y:S02]  /*1fd0*/  IMAD R3, R2, R40.reuse, RZ ;  /* 0x0000002802037224 */ /* 0x084fe400078e02ff */
[----:B------:R-:W-:-:S04]  /*1fe0*/  IMAD R13, R15, R40, RZ ;  /* 0x000000280f0d7224 */ /* 0x000fc800078e02ff */
[----:B-1----:R-:W-:-:S04]  /*1ff0*/  IMAD.WIDE R12, R13, 0x2, R20 ;  /* 0x000000020d0c7825 */ /* 0x002fc800078e0214 */
[----:B------:R-:W-:Y:S01]  /*2000*/  IMAD.WIDE R12, R27, 0x2, R12 ;  /* 0x000000021b0c7825 */ /* 0x000fe200078e020c */
[----:B------:R-:W1:Y:S04]  /*2010*/  LDS.128 R8, [R16] ;  /* 0x0000000010087984 */ /* 0x000e680000000c00 */
[----:B------:R-:W2:Y:S01]  /*2020*/  LDS.128 R4, [R22+0x800] ;  /* 0x0008000016047984 */ /* 0x000ea20000000c00 */
[----:B------:R-:W-:Y:S06]  /*2030*/  BAR.SYNC.DEFER_BLOCKING 0x0 ;  /* 0x0000000000007b1d */ /* 0x000fec0000010000 */
[----:B------:R-:W-:Y:S04]  /*2040*/  STS [R23], R24 ;  /* 0x0000001817007388 */ /* 0x000fe80000000800 */
[----:B------:R-:W-:Y:S04]  /*2050*/  STS [R25+0x200], R26 ;  /* 0x0002001a19007388 */ /* 0x000fe80000000800 */
[----:B------:R-:W-:Y:S04]  /*2060*/  STS [R23+0x10], R28 ;  /* 0x0000101c17007388 */ /* 0x000fe80000000800 */
[----:B------:R-:W-:Y:S04]  /*2070*/  STS [R25+0x210], R30 ;  /* 0x0002101e19007388 */ /* 0x000fe80000000800 */
[----:B------:R-:W-:Y:S04]  /*2080*/  STS [R23+0x20], R32 ;  /* 0x0000202017007388 */ /* 0x000fe80000000800 */
[----:B------:R-:W-:Y:S04]  /*2090*/  STS [R25+0x220], R34 ;  /* 0x0002202219007388 */ /* 0x000fe80000000800 */
[----:B------:R3:W-:Y:S04]  /*20a0*/  STS [R23+0x30], R36 ;  /* 0x0000302417007388 */ /* 0x0007e80000000800 */
[----:B------:R-:W-:Y:S01]  /*20b0*/  STS [R25+0x230], R38 ;  /* 0x0002302619007388 */ /* 0x000fe20000000800 */
[----:B------:R-:W-:Y:S01]  /*20c0*/  BAR.SYNC.DEFER_BLOCKING 0x0 ;  /* 0x0000000000007b1d */ /* 0x000fe20000010000 */
[----:B---3--:R-:W-:-:S02]  /*20d0*/  IMAD R23, R40, 0x40, R3 ;  /* 0x0000004028177824 */ /* 0x008fc400078e0203 */
[----:B------:R-:W-:-:S04]  /*20e0*/  IMAD.WIDE R2, R3, 0x2, R20 ;  /* 0x0000000203027825 */ /* 0x000fc800078e0214 */
[----:B------:R-:W-:-:S04]  /*20f0*/  IMAD.WIDE R14, R23, 0x2, R20 ;  /* 0x00000002170e7825 */ /* 0x000fc800078e0214 */
[----:B------:R-:W-:-:S04]  /*2100*/  IMAD.WIDE R2, R27, 0x2, R2 ;  /* 0x000000021b027825 */ /* 0x000fc800078e0202 */
[----:B------:R-:W-:Y:S01]  /*2110*/  IMAD.WIDE R14, R27, 0x2, R14 ;  /* 0x000000021b0e7825 */ /* 0x000fe200078e020e */
[----:B------:R-:W3:Y:S04]  /*2120*/  LDS.128 R16, [R16] ;  /* 0x0000000010107984 */ /* 0x000ee80000000c00 */
[----:B-1----:R1:W-:Y:S04]  /*2130*/  @P1 STG.E.128 desc[UR30][R2.64], R8 ;  /* 0x0000000802001986 */ /* 0x0023e8000c101d1e */
[----:B--2---:R1:W-:Y:S04]  /*2140*/  @P2 STG.E.128 desc[UR30][R12.64], R4 ;  /* 0x000000040c002986 */ /* 0x0043e8000c101d1e */
[----:B---3--:R1:W-:Y:S01]  /*2150*/  @P0 STG.E.128 desc[UR30][R14.64], R16 ;  /* 0x000000100e000986 */ /* 0x0083e2000c101d1e */
[----:B------:R-:W-:Y:S05]  /*2160*/  @!P0 EXIT ;  /* 0x000000000000894d */ /* 0x000fea0003800000 */
[----:B-1----:R-:W1:Y:S01]  /*2170*/  LDS.128 R4, [R22+0x800] ;  /* 0x0008000016047984 */ /* 0x002e620000000c00 */
[----:B------:R-:W-:-:S04]  /*2180*/  IMAD R3, R40, 0x20, R23 ;  /* 0x0000002028037824 */ /* 0x000fc800078e0217 */
[----:B------:R-:W-:-:S04]  /*2190*/  IMAD.WIDE R2, R3, 0x2, R20 ;  /* 0x0000000203027825 */ /* 0x000fc800078e0214 */
[----:B------:R-:W-:-:S05]  /*21a0*/  IMAD.WIDE R2, R27, 0x2, R2 ;  /* 0x000000021b027825 */ /* 0x000fca00078e0202 */
[----:B-1----:R-:W-:Y:S01]  /*21b0*/  STG.E.128 desc[UR30][R2.64], R4 ;  /* 0x0000000402007986 */ /* 0x002fe2000c101d1e */
[----:B------:R-:W-:Y:S05]  /*21c0*/  EXIT ;  /* 0x000000000000794d */ /* 0x000fea0003800000 */
.L_x_2:
[----:B------:R-:W-:-:S00]  /*21d0*/  BRA `(.L_x_2) ;  /* 0xfffffffc00fc7947 */ /* 0x000fc0000383ffff */
[----:B------:R-:W-:-:S00]  /*21e0*/  NOP ;  /* 0x0000000000007918 */ /* 0x000fc00000000000 */
        /* <DEDUP_REMOVED lines=9> */
.L_x_3:


//--------------------- .nv.shared.matmul_kernel  --------------------------
	.section	.nv.shared.matmul_kernel,"aw",@nobits
	.sectionflags	@""
	.align	16
	.zero		1024


//--------------------- .nv.shared.reserved.0     --------------------------
	.section	.nv.shared.reserved.0,"aw",@nobits
	.weak		__nv_reservedSMEM_offset_0_alias
	.size		__nv_reservedSMEM_offset_0_alias, 0, 0
	.other		__nv_reservedSMEM_offset_0_alias,@"STO_CUDA_RESERVED_SHARED STV_DEFAULT"
__nv_reservedSMEM_offset_0_alias:
	.zero		0


//--------------------- .nv.constant0.matmul_kernel --------------------------
	.section	.nv.constant0.matmul_kernel,"a",@progbits
	.sectionflags	@""
	.align	4
.nv.constant0.matmul_kernel:
	.zero		584


//--------------------- SYMBOLS --------------------------

	.type		.nv.reservedSmem.offset0,@object
	.size		.nv.reservedSmem.offset0,0x4
